//
// Generated by NVIDIA NVVM Compiler
//
// Compiler Build ID: CL-36424714
// Cuda compilation tools, release 13.0, V13.0.88
// Based on NVVM 20.0.0
//

.version 9.0
.target sm_100
.address_size 64

	// .globl	_Z16layer1_init_biasPfS_
// _ZZ19layer1_feature_mapsPfPhS_E8s_weight has been demoted
// _ZZ19layer1_feature_mapsPfPhS_E7s_layer has been demoted

.visible .entry _Z16layer1_init_biasPfS_(
	.param .u64 .ptr .align 1 _Z16layer1_init_biasPfS__param_0,
	.param .u64 .ptr .align 1 _Z16layer1_init_biasPfS__param_1
)
{
	.reg .pred 	%p<4>;
	.reg .b32 	%r<10>;
	.reg .b32 	%f<7>;
	.reg .b64 	%rd<7>;

	ld.param.u64 	%rd1, [_Z16layer1_init_biasPfS__param_0];
	ld.param.u64 	%rd2, [_Z16layer1_init_biasPfS__param_1];
	mov.u32 	%r3, %ctaid.x;
	mov.u32 	%r4, %ntid.x;
	mov.u32 	%r5, %tid.x;
	mad.lo.s32 	%r1, %r3, %r4, %r5;
	mov.u32 	%r6, %ctaid.y;
	mov.u32 	%r7, %ntid.y;
	mov.u32 	%r8, %tid.y;
	mad.lo.s32 	%r2, %r6, %r7, %r8;
	setp.gt.u32 	%p1, %r2, 357;
	setp.gt.s32 	%p2, %r1, 637;
	or.pred  	%p3, %p1, %p2;
	@%p3 bra 	$L__BB0_2;
	cvta.to.global.u64 	%rd3, %rd2;
	cvta.to.global.u64 	%rd4, %rd1;
	mad.lo.s32 	%r9, %r2, 638, %r1;
	ld.global.f32 	%f1, [%rd3];
	mul.wide.s32 	%rd5, %r9, 4;
	add.s64 	%rd6, %rd4, %rd5;
	st.global.f32 	[%rd6], %f1;
	ld.global.f32 	%f2, [%rd3+4];
	st.global.f32 	[%rd6+913616], %f2;
	ld.global.f32 	%f3, [%rd3+8];
	st.global.f32 	[%rd6+1827232], %f3;
	ld.global.f32 	%f4, [%rd3+12];
	st.global.f32 	[%rd6+2740848], %f4;
	ld.global.f32 	%f5, [%rd3+16];
	st.global.f32 	[%rd6+3654464], %f5;
	ld.global.f32 	%f6, [%rd3+20];
	st.global.f32 	[%rd6+4568080], %f6;
$L__BB0_2:
	ret;

}
	// .globl	_Z19layer1_feature_mapsPfPhS_
.visible .entry _Z19layer1_feature_mapsPfPhS_(
	.param .u64 .ptr .align 1 _Z19layer1_feature_mapsPfPhS__param_0,
	.param .u64 .ptr .align 1 _Z19layer1_feature_mapsPfPhS__param_1,
	.param .u64 .ptr .align 1 _Z19layer1_feature_mapsPfPhS__param_2
)
{
	.reg .pred 	%p<8>;
	.reg .b32 	%r<104>;
	.reg .b32 	%f<116>;
	.reg .b64 	%rd<18>;
	// demoted variable
	.shared .align 4 .b8 _ZZ19layer1_feature_mapsPfPhS_E8s_weight[864];
	// demoted variable
	.shared .align 4 .b8 _ZZ19layer1_feature_mapsPfPhS_E7s_layer[2016];
	ld.param.u64 	%rd4, [_Z19layer1_feature_mapsPfPhS__param_1];
	ld.param.u64 	%rd3, [_Z19layer1_feature_mapsPfPhS__param_2];
	cvta.to.global.u64 	%rd1, %rd4;
	mov.u32 	%r1, %ctaid.x;
	mov.u32 	%r2, %ctaid.y;
	mov.u32 	%r14, %ntid.x;
	mov.u32 	%r15, %ntid.y;
	mov.u32 	%r3, %tid.x;
	mov.u32 	%r16, %tid.y;
	mad.lo.s32 	%r5, %r2, %r15, %r16;
	mad.lo.s32 	%r6, %r1, %r14, %r3;
	max.u32 	%r17, %r3, %r16;
	setp.gt.u32 	%p1, %r17, 5;
	@%p1 bra 	$L__BB1_2;
	cvta.to.global.u64 	%rd5, %rd3;
	mad.lo.s32 	%r18, %r16, 6, %r3;
	mul.wide.u32 	%rd6, %r18, 4;
	add.s64 	%rd7, %rd5, %rd6;
	ld.global.f32 	%f37, [%rd7];
	shl.b32 	%r19, %r18, 2;
	mov.u32 	%r20, _ZZ19layer1_feature_mapsPfPhS_E8s_weight;
	add.s32 	%r21, %r20, %r19;
	st.shared.f32 	[%r21], %f37;
	ld.global.f32 	%f38, [%rd7+144];
	st.shared.f32 	[%r21+144], %f38;
	ld.global.f32 	%f39, [%rd7+288];
	st.shared.f32 	[%r21+288], %f39;
	ld.global.f32 	%f40, [%rd7+432];
	st.shared.f32 	[%r21+432], %f40;
	ld.global.f32 	%f41, [%rd7+576];
	st.shared.f32 	[%r21+576], %f41;
	ld.global.f32 	%f42, [%rd7+720];
	st.shared.f32 	[%r21+720], %f42;
$L__BB1_2:
	setp.gt.u32 	%p2, %r3, 5;
	@%p2 bra 	$L__BB1_5;
	mad.lo.s32 	%r22, %r2, 1280, %r1;
	shl.b32 	%r23, %r22, 4;
	mad.lo.s32 	%r7, %r16, 1280, %r23;
	shr.u32 	%r24, %r7, 2;
	add.s32 	%r25, %r24, %r3;
	mul.wide.u32 	%rd8, %r25, 4;
	add.s64 	%rd9, %rd1, %rd8;
	ld.global.u32 	%r26, [%rd9];
	bfe.u32 	%r27, %r26, 0, 8;
	shl.b32 	%r28, %r3, 2;
	mad.lo.s32 	%r29, %r16, 24, %r28;
	shl.b32 	%r30, %r29, 2;
	mov.u32 	%r31, _ZZ19layer1_feature_mapsPfPhS_E7s_layer;
	add.s32 	%r8, %r31, %r30;
	st.shared.u32 	[%r8], %r27;
	bfe.u32 	%r32, %r26, 8, 8;
	st.shared.u32 	[%r8+4], %r32;
	bfe.u32 	%r33, %r26, 16, 8;
	st.shared.u32 	[%r8+8], %r33;
	bfe.u32 	%r34, %r26, 24, 8;
	st.shared.u32 	[%r8+12], %r34;
	add.s32 	%r35, %r7, 10240;
	shr.u32 	%r36, %r35, 2;
	add.s32 	%r37, %r36, %r3;
	mul.wide.u32 	%rd10, %r37, 4;
	add.s64 	%rd11, %rd1, %rd10;
	ld.global.u32 	%r38, [%rd11];
	bfe.u32 	%r39, %r38, 0, 8;
	st.shared.u32 	[%r8+768], %r39;
	bfe.u32 	%r40, %r38, 8, 8;
	st.shared.u32 	[%r8+772], %r40;
	bfe.u32 	%r41, %r38, 16, 8;
	st.shared.u32 	[%r8+776], %r41;
	bfe.u32 	%r42, %r38, 24, 8;
	st.shared.u32 	[%r8+780], %r42;
	setp.gt.u32 	%p3, %r16, 4;
	@%p3 bra 	$L__BB1_5;
	add.s32 	%r43, %r7, 20480;
	shr.u32 	%r44, %r43, 2;
	add.s32 	%r45, %r44, %r3;
	mul.wide.u32 	%rd12, %r45, 4;
	add.s64 	%rd13, %rd1, %rd12;
	ld.global.u32 	%r46, [%rd13];
	bfe.u32 	%r47, %r46, 0, 8;
	st.shared.u32 	[%r8+1536], %r47;
	bfe.u32 	%r48, %r46, 8, 8;
	st.shared.u32 	[%r8+1540], %r48;
	bfe.u32 	%r49, %r46, 16, 8;
	st.shared.u32 	[%r8+1544], %r49;
	bfe.u32 	%r50, %r46, 24, 8;
	st.shared.u32 	[%r8+1548], %r50;
$L__BB1_5:
	bar.sync 	0;
	setp.gt.u32 	%p4, %r5, 357;
	setp.gt.u32 	%p5, %r6, 637;
	or.pred  	%p6, %p4, %p5;
	@%p6 bra 	$L__BB1_8;
	shl.b32 	%r52, %r3, 1;
	mov.u32 	%r54, %ntid.y;
	mov.u32 	%r55, %tid.y;
	mad.lo.s32 	%r56, %r2, %r54, %r55;
	mov.u32 	%r57, %ctaid.x;
	mov.u32 	%r58, %ntid.x;
	mad.lo.s32 	%r59, %r57, %r58, %r3;
	mad.lo.s32 	%r103, %r56, 638, %r59;
	mad.lo.s32 	%r60, %r55, 48, %r52;
	shl.b32 	%r61, %r60, 2;
	mov.u32 	%r62, _ZZ19layer1_feature_mapsPfPhS_E7s_layer;
	add.s32 	%r63, %r62, %r61;
	ld.shared.u32 	%r64, [%r63+480];
	ld.shared.u32 	%r65, [%r63];
	cvt.rn.f32.u32 	%f1, %r65;
	ld.shared.u32 	%r66, [%r63+4];
	cvt.rn.f32.u32 	%f2, %r66;
	ld.shared.u32 	%r67, [%r63+8];
	cvt.rn.f32.u32 	%f3, %r67;
	ld.shared.u32 	%r68, [%r63+12];
	cvt.rn.f32.u32 	%f4, %r68;
	ld.shared.u32 	%r69, [%r63+16];
	cvt.rn.f32.u32 	%f5, %r69;
	ld.shared.u32 	%r70, [%r63+20];
	cvt.rn.f32.u32 	%f6, %r70;
	ld.shared.u32 	%r71, [%r63+96];
	cvt.rn.f32.u32 	%f7, %r71;
	ld.shared.u32 	%r72, [%r63+100];
	cvt.rn.f32.u32 	%f8, %r72;
	ld.shared.u32 	%r73, [%r63+104];
	cvt.rn.f32.u32 	%f9, %r73;
	ld.shared.u32 	%r74, [%r63+108];
	cvt.rn.f32.u32 	%f10, %r74;
	ld.shared.u32 	%r75, [%r63+112];
	cvt.rn.f32.u32 	%f11, %r75;
	ld.shared.u32 	%r76, [%r63+116];
	cvt.rn.f32.u32 	%f12, %r76;
	ld.shared.u32 	%r77, [%r63+192];
	cvt.rn.f32.u32 	%f13, %r77;
	ld.shared.u32 	%r78, [%r63+196];
	cvt.rn.f32.u32 	%f14, %r78;
	ld.shared.u32 	%r79, [%r63+200];
	cvt.rn.f32.u32 	%f15, %r79;
	ld.shared.u32 	%r80, [%r63+204];
	cvt.rn.f32.u32 	%f16, %r80;
	ld.shared.u32 	%r81, [%r63+208];
	cvt.rn.f32.u32 	%f17, %r81;
	ld.shared.u32 	%r82, [%r63+212];
	cvt.rn.f32.u32 	%f18, %r82;
	ld.shared.u32 	%r83, [%r63+288];
	cvt.rn.f32.u32 	%f19, %r83;
	ld.shared.u32 	%r84, [%r63+292];
	cvt.rn.f32.u32 	%f20, %r84;
	ld.shared.u32 	%r85, [%r63+296];
	cvt.rn.f32.u32 	%f21, %r85;
	ld.shared.u32 	%r86, [%r63+300];
	cvt.rn.f32.u32 	%f22, %r86;
	ld.shared.u32 	%r87, [%r63+304];
	cvt.rn.f32.u32 	%f23, %r87;
	ld.shared.u32 	%r88, [%r63+308];
	cvt.rn.f32.u32 	%f24, %r88;
	ld.shared.u32 	%r89, [%r63+384];
	cvt.rn.f32.u32 	%f25, %r89;
	ld.shared.u32 	%r90, [%r63+388];
	cvt.rn.f32.u32 	%f26, %r90;
	ld.shared.u32 	%r91, [%r63+392];
	cvt.rn.f32.u32 	%f27, %r91;
	ld.shared.u32 	%r92, [%r63+396];
	cvt.rn.f32.u32 	%f28, %r92;
	ld.shared.u32 	%r93, [%r63+400];
	cvt.rn.f32.u32 	%f29, %r93;
	ld.shared.u32 	%r94, [%r63+404];
	cvt.rn.f32.u32 	%f30, %r94;
	cvt.rn.f32.u32 	%f31, %r64;
	ld.shared.u32 	%r95, [%r63+484];
	cvt.rn.f32.u32 	%f32, %r95;
	ld.shared.u32 	%r96, [%r63+488];
	cvt.rn.f32.u32 	%f33, %r96;
	ld.shared.u32 	%r97, [%r63+492];
	cvt.rn.f32.u32 	%f34, %r97;
	ld.shared.u32 	%r98, [%r63+496];
	cvt.rn.f32.u32 	%f35, %r98;
	ld.shared.u32 	%r99, [%r63+500];
	cvt.rn.f32.u32 	%f36, %r99;
	mov.b32 	%r102, 72;
	mov.u32 	%r100, _ZZ19layer1_feature_mapsPfPhS_E8s_weight;
$L__BB1_7:
	ld.param.u64 	%rd17, [_Z19layer1_feature_mapsPfPhS__param_0];
	cvta.to.global.u64 	%rd14, %rd17;
	mul.wide.u32 	%rd15, %r103, 4;
	add.s64 	%rd16, %rd14, %rd15;
	ld.global.f32 	%f43, [%rd16];
	add.s32 	%r101, %r100, %r102;
	ld.shared.f32 	%f44, [%r101+-72];
	fma.rn.f32 	%f45, %f44, %f1, %f43;
	ld.shared.f32 	%f46, [%r101+-68];
	fma.rn.f32 	%f47, %f46, %f2, %f45;
	ld.shared.f32 	%f48, [%r101+-64];
	fma.rn.f32 	%f49, %f48, %f3, %f47;
	ld.shared.f32 	%f50, [%r101+-60];
	fma.rn.f32 	%f51, %f50, %f4, %f49;
	ld.shared.f32 	%f52, [%r101+-56];
	fma.rn.f32 	%f53, %f52, %f5, %f51;
	ld.shared.f32 	%f54, [%r101+-52];
	fma.rn.f32 	%f55, %f54, %f6, %f53;
	ld.shared.f32 	%f56, [%r101+-48];
	fma.rn.f32 	%f57, %f56, %f7, %f55;
	ld.shared.f32 	%f58, [%r101+-44];
	fma.rn.f32 	%f59, %f58, %f8, %f57;
	ld.shared.f32 	%f60, [%r101+-40];
	fma.rn.f32 	%f61, %f60, %f9, %f59;
	ld.shared.f32 	%f62, [%r101+-36];
	fma.rn.f32 	%f63, %f62, %f10, %f61;
	ld.shared.f32 	%f64, [%r101+-32];
	fma.rn.f32 	%f65, %f64, %f11, %f63;
	ld.shared.f32 	%f66, [%r101+-28];
	fma.rn.f32 	%f67, %f66, %f12, %f65;
	ld.shared.f32 	%f68, [%r101+-24];
	fma.rn.f32 	%f69, %f68, %f13, %f67;
	ld.shared.f32 	%f70, [%r101+-20];
	fma.rn.f32 	%f71, %f70, %f14, %f69;
	ld.shared.f32 	%f72, [%r101+-16];
	fma.rn.f32 	%f73, %f72, %f15, %f71;
	ld.shared.f32 	%f74, [%r101+-12];
	fma.rn.f32 	%f75, %f74, %f16, %f73;
	ld.shared.f32 	%f76, [%r101+-8];
	fma.rn.f32 	%f77, %f76, %f17, %f75;
	ld.shared.f32 	%f78, [%r101+-4];
	fma.rn.f32 	%f79, %f78, %f18, %f77;
	ld.shared.f32 	%f80, [%r101];
	fma.rn.f32 	%f81, %f80, %f19, %f79;
	ld.shared.f32 	%f82, [%r101+4];
	fma.rn.f32 	%f83, %f82, %f20, %f81;
	ld.shared.f32 	%f84, [%r101+8];
	fma.rn.f32 	%f85, %f84, %f21, %f83;
	ld.shared.f32 	%f86, [%r101+12];
	fma.rn.f32 	%f87, %f86, %f22, %f85;
	ld.shared.f32 	%f88, [%r101+16];
	fma.rn.f32 	%f89, %f88, %f23, %f87;
	ld.shared.f32 	%f90, [%r101+20];
	fma.rn.f32 	%f91, %f90, %f24, %f89;
	ld.shared.f32 	%f92, [%r101+24];
	fma.rn.f32 	%f93, %f92, %f25, %f91;
	ld.shared.f32 	%f94, [%r101+28];
	fma.rn.f32 	%f95, %f94, %f26, %f93;
	ld.shared.f32 	%f96, [%r101+32];
	fma.rn.f32 	%f97, %f96, %f27, %f95;
	ld.shared.f32 	%f98, [%r101+36];
	fma.rn.f32 	%f99, %f98, %f28, %f97;
	ld.shared.f32 	%f100, [%r101+40];
	fma.rn.f32 	%f101, %f100, %f29, %f99;
	ld.shared.f32 	%f102, [%r101+44];
	fma.rn.f32 	%f103, %f102, %f30, %f101;
	ld.shared.f32 	%f104, [%r101+48];
	fma.rn.f32 	%f105, %f104, %f31, %f103;
	ld.shared.f32 	%f106, [%r101+52];
	fma.rn.f32 	%f107, %f106, %f32, %f105;
	ld.shared.f32 	%f108, [%r101+56];
	fma.rn.f32 	%f109, %f108, %f33, %f107;
	ld.shared.f32 	%f110, [%r101+60];
	fma.rn.f32 	%f111, %f110, %f34, %f109;
	ld.shared.f32 	%f112, [%r101+64];
	fma.rn.f32 	%f113, %f112, %f35, %f111;
	ld.shared.f32 	%f114, [%r101+68];
	fma.rn.f32 	%f115, %f114, %f36, %f113;
	st.global.f32 	[%rd16], %f115;
	add.s32 	%r103, %r103, 228404;
	add.s32 	%r102, %r102, 144;
	setp.ne.s32 	%p7, %r102, 936;
	@%p7 bra 	$L__BB1_7;
$L__BB1_8:
	bar.sync 	0;
	ret;

}
	// .globl	_Z14layer1_sigmoidPfPh
.visible .entry _Z14layer1_sigmoidPfPh(
	.param .u64 .ptr .align 1 _Z14layer1_sigmoidPfPh_param_0,
	.param .u64 .ptr .align 1 _Z14layer1_sigmoidPfPh_param_1
)
{
	.reg .pred 	%p<4>;
	.reg .b32 	%r<28>;
	.reg .b32 	%f<75>;
	.reg .b64 	%rd<9>;
	.reg .b64 	%fd<20>;

	ld.param.u64 	%rd1, [_Z14layer1_sigmoidPfPh_param_0];
	ld.param.u64 	%rd2, [_Z14layer1_sigmoidPfPh_param_1];
	mov.u32 	%r3, %ctaid.x;
	mov.u32 	%r4, %ntid.x;
	mov.u32 	%r5, %tid.x;
	mad.lo.s32 	%r1, %r3, %r4, %r5;
	mov.u32 	%r6, %ctaid.y;
	mov.u32 	%r7, %ntid.y;
	mov.u32 	%r8, %tid.y;
	mad.lo.s32 	%r2, %r6, %r7, %r8;
	setp.gt.u32 	%p1, %r2, 357;
	setp.gt.s32 	%p2, %r1, 637;
	or.pred  	%p3, %p1, %p2;
	@%p3 bra 	$L__BB2_2;
	cvta.to.global.u64 	%rd3, %rd1;
	cvta.to.global.u64 	%rd4, %rd2;
	mad.lo.s32 	%r9, %r2, 638, %r1;
	cvt.s64.s32 	%rd5, %r9;
	mul.wide.s32 	%rd6, %r9, 4;
	add.s64 	%rd7, %rd3, %rd6;
	ld.global.f32 	%f1, [%rd7];
	mul.f32 	%f2, %f1, 0fBB800000;
	fma.rn.f32 	%f3, %f2, 0f3BBB989D, 0f3F000000;
	cvt.sat.f32.f32 	%f4, %f3;
	mov.f32 	%f5, 0f4B400001;
	mov.f32 	%f6, 0f437C0000;
	fma.rm.f32 	%f7, %f4, %f6, %f5;
	add.f32 	%f8, %f7, 0fCB40007F;
	neg.f32 	%f9, %f8;
	fma.rn.f32 	%f10, %f2, 0f3FB8AA3B, %f9;
	fma.rn.f32 	%f11, %f2, 0f32A57060, %f10;
	mov.b32 	%r10, %f7;
	shl.b32 	%r11, %r10, 23;
	mov.b32 	%f12, %r11;
	ex2.approx.ftz.f32 	%f13, %f11;
	mul.f32 	%f14, %f13, %f12;
	cvt.f64.f32 	%fd1, %f14;
	add.f64 	%fd2, %fd1, 0d3FF0000000000000;
	mov.f64 	%fd3, 0d406FFFF7C0000000;
	div.rn.f64 	%fd4, %fd3, %fd2;
	cvt.rzi.u32.f64 	%r12, %fd4;
	add.s64 	%rd8, %rd4, %rd5;
	st.global.u8 	[%rd8], %r12;
	ld.global.f32 	%f15, [%rd7+913616];
	mul.f32 	%f16, %f15, 0fBB800000;
	fma.rn.f32 	%f17, %f16, 0f3BBB989D, 0f3F000000;
	cvt.sat.f32.f32 	%f18, %f17;
	fma.rm.f32 	%f19, %f18, %f6, %f5;
	add.f32 	%f20, %f19, 0fCB40007F;
	neg.f32 	%f21, %f20;
	fma.rn.f32 	%f22, %f16, 0f3FB8AA3B, %f21;
	fma.rn.f32 	%f23, %f16, 0f32A57060, %f22;
	mov.b32 	%r13, %f19;
	shl.b32 	%r14, %r13, 23;
	mov.b32 	%f24, %r14;
	ex2.approx.ftz.f32 	%f25, %f23;
	mul.f32 	%f26, %f25, %f24;
	cvt.f64.f32 	%fd5, %f26;
	add.f64 	%fd6, %fd5, 0d3FF0000000000000;
	div.rn.f64 	%fd7, %fd3, %fd6;
	cvt.rzi.u32.f64 	%r15, %fd7;
	st.global.u8 	[%rd8+228404], %r15;
	ld.global.f32 	%f27, [%rd7+1827232];
	mul.f32 	%f28, %f27, 0fBB800000;
	fma.rn.f32 	%f29, %f28, 0f3BBB989D, 0f3F000000;
	cvt.sat.f32.f32 	%f30, %f29;
	fma.rm.f32 	%f31, %f30, %f6, %f5;
	add.f32 	%f32, %f31, 0fCB40007F;
	neg.f32 	%f33, %f32;
	fma.rn.f32 	%f34, %f28, 0f3FB8AA3B, %f33;
	fma.rn.f32 	%f35, %f28, 0f32A57060, %f34;
	mov.b32 	%r16, %f31;
	shl.b32 	%r17, %r16, 23;
	mov.b32 	%f36, %r17;
	ex2.approx.ftz.f32 	%f37, %f35;
	mul.f32 	%f38, %f37, %f36;
	cvt.f64.f32 	%fd8, %f38;
	add.f64 	%fd9, %fd8, 0d3FF0000000000000;
	div.rn.f64 	%fd10, %fd3, %fd9;
	cvt.rzi.u32.f64 	%r18, %fd10;
	st.global.u8 	[%rd8+456808], %r18;
	ld.global.f32 	%f39, [%rd7+2740848];
	mul.f32 	%f40, %f39, 0fBB800000;
	fma.rn.f32 	%f41, %f40, 0f3BBB989D, 0f3F000000;
	cvt.sat.f32.f32 	%f42, %f41;
	fma.rm.f32 	%f43, %f42, %f6, %f5;
	add.f32 	%f44, %f43, 0fCB40007F;
	neg.f32 	%f45, %f44;
	fma.rn.f32 	%f46, %f40, 0f3FB8AA3B, %f45;
	fma.rn.f32 	%f47, %f40, 0f32A57060, %f46;
	mov.b32 	%r19, %f43;
	shl.b32 	%r20, %r19, 23;
	mov.b32 	%f48, %r20;
	ex2.approx.ftz.f32 	%f49, %f47;
	mul.f32 	%f50, %f49, %f48;
	cvt.f64.f32 	%fd11, %f50;
	add.f64 	%fd12, %fd11, 0d3FF0000000000000;
	div.rn.f64 	%fd13, %fd3, %fd12;
	cvt.rzi.u32.f64 	%r21, %fd13;
	st.global.u8 	[%rd8+685212], %r21;
	ld.global.f32 	%f51, [%rd7+3654464];
	mul.f32 	%f52, %f51, 0fBB800000;
	fma.rn.f32 	%f53, %f52, 0f3BBB989D, 0f3F000000;
	cvt.sat.f32.f32 	%f54, %f53;
	fma.rm.f32 	%f55, %f54, %f6, %f5;
	add.f32 	%f56, %f55, 0fCB40007F;
	neg.f32 	%f57, %f56;
	fma.rn.f32 	%f58, %f52, 0f3FB8AA3B, %f57;
	fma.rn.f32 	%f59, %f52, 0f32A57060, %f58;
	mov.b32 	%r22, %f55;
	shl.b32 	%r23, %r22, 23;
	mov.b32 	%f60, %r23;
	ex2.approx.ftz.f32 	%f61, %f59;
	mul.f32 	%f62, %f61, %f60;
	cvt.f64.f32 	%fd14, %f62;
	add.f64 	%fd15, %fd14, 0d3FF0000000000000;
	div.rn.f64 	%fd16, %fd3, %fd15;
	cvt.rzi.u32.f64 	%r24, %fd16;
	st.global.u8 	[%rd8+913616], %r24;
	ld.global.f32 	%f63, [%rd7+4568080];
	mul.f32 	%f64, %f63, 0fBB800000;
	fma.rn.f32 	%f65, %f64, 0f3BBB989D, 0f3F000000;
	cvt.sat.f32.f32 	%f66, %f65;
	fma.rm.f32 	%f67, %f66, %f6, %f5;
	add.f32 	%f68, %f67, 0fCB40007F;
	neg.f32 	%f69, %f68;
	fma.rn.f32 	%f70, %f64, 0f3FB8AA3B, %f69;
	fma.rn.f32 	%f71, %f64, 0f32A57060, %f70;
	mov.b32 	%r25, %f67;
	shl.b32 	%r26, %r25, 23;
	mov.b32 	%f72, %r26;
	ex2.approx.ftz.f32 	%f73, %f71;
	mul.f32 	%f74, %f73, %f72;
	cvt.f64.f32 	%fd17, %f74;
	add.f64 	%fd18, %fd17, 0d3FF0000000000000;
	div.rn.f64 	%fd19, %fd3, %fd18;
	cvt.rzi.u32.f64 	%r27, %fd19;
	st.global.u8 	[%rd8+1142020], %r27;
$L__BB2_2:
	ret;

}


// ===== COMPILED SASS (sm_100) =====

	.target	sm_100

	.elftype	@"ET_EXEC"


//--------------------- .note.nv.tkinfo           --------------------------
	.section	.note.nv.tkinfo,"",@"SHT_NOTE"
	.sectionflags	@"SHF_NOTE_NV_TKINFO"
	.tkinfo
        /*0018*/ 	.word	0x00000002
        /*0030*/ 	.string	""
        /*0030*/ 	.string	"ptxas"
        /*0030*/ 	.string	"Cuda compilation tools, release 13.0, V13.0.88"
        /*0030*/ 	.string	"Build cuda_13.0.r13.0/compiler.36424714_0"
        /*0030*/ 	.string	"-arch sm_100 -m 64 "



//--------------------- .note.nv.cuinfo           --------------------------
	.section	.note.nv.cuinfo,"",@"SHT_NOTE"
	.sectionflags	@"SHF_NOTE_NV_CUINFO"
        /*0018*/ 	.short	0x0002
        /*001a*/ 	.short	0x0064
        /*001c*/ 	.short	0x0082
	.zero		2


//--------------------- .nv.info                  --------------------------
	.section	.nv.info,"",@"SHT_CUDA_INFO"
	.align	4


	//----- nvinfo : EIATTR_REGCOUNT
	.align		4
        /*0000*/ 	.byte	0x04, 0x2f
        /*0002*/ 	.short	(.L_1 - .L_0)
	.align		4
.L_0:
        /*0004*/ 	.word	index@(_Z16layer1_init_biasPfS_)
        /*0008*/ 	.word	0x00000014


	//----- nvinfo : EIATTR_FRAME_SIZE
	.align		4
.L_1:
        /*000c*/ 	.byte	0x04, 0x11
        /*000e*/ 	.short	(.L_3 - .L_2)
	.align		4
.L_2:
        /*0010*/ 	.word	index@(_Z16layer1_init_biasPfS_)
        /*0014*/ 	.word	0x00000000


	//----- nvinfo : EIATTR_REGCOUNT
	.align		4
.L_3:
        /*0018*/ 	.byte	0x04, 0x2f
        /*001a*/ 	.short	(.L_5 - .L_4)
	.align		4
.L_4:
        /*001c*/ 	.word	index@(_Z19layer1_feature_mapsPfPhS_)
        /*0020*/ 	.word	0x00000036


	//----- nvinfo : EIATTR_FRAME_SIZE
	.align		4
.L_5:
        /*0024*/ 	.byte	0x04, 0x11
        /*0026*/ 	.short	(.L_7 - .L_6)
	.align		4
.L_6:
        /*0028*/ 	.word	index@(_Z19layer1_feature_mapsPfPhS_)
        /*002c*/ 	.word	0x00000000


	//----- nvinfo : EIATTR_REGCOUNT
	.align		4
.L_7:
        /*0030*/ 	.byte	0x04, 0x2f
        /*0032*/ 	.short	(.L_9 - .L_8)
	.align		4
.L_8:
        /*0034*/ 	.word	index@(_Z14layer1_sigmoidPfPh)
        /*0038*/ 	.word	0x0000001d


	//----- nvinfo : EIATTR_FRAME_SIZE
	.align		4
.L_9:
        /*003c*/ 	.byte	0x04, 0x11
        /*003e*/ 	.short	(.L_11 - .L_10)
	.align		4
.L_10:
        /*0040*/ 	.word	index@($__internal_0_$__cuda_sm20_div_rn_f64_full)
        /*0044*/ 	.word	0x00000000


	//----- nvinfo : EIATTR_FRAME_SIZE
	.align		4
.L_11:
        /*0048*/ 	.byte	0x04, 0x11
        /*004a*/ 	.short	(.L_13 - .L_12)
	.align		4
.L_12:
        /*004c*/ 	.word	index@(_Z14layer1_sigmoidPfPh)
        /*0050*/ 	.word	0x00000000


	//----- nvinfo : EIATTR_MIN_STACK_SIZE
	.align		4
.L_13:
        /*0054*/ 	.byte	0x04, 0x12
        /*0056*/ 	.short	(.L_15 - .L_14)
	.align		4
.L_14:
        /*0058*/ 	.word	index@(_Z14layer1_sigmoidPfPh)
        /*005c*/ 	.word	0x00000000


	//----- nvinfo : EIATTR_MIN_STACK_SIZE
	.align		4
.L_15:
        /*0060*/ 	.byte	0x04, 0x12
        /*0062*/ 	.short	(.L_17 - .L_16)
	.align		4
.L_16:
        /*0064*/ 	.word	index@(_Z19layer1_feature_mapsPfPhS_)
        /*0068*/ 	.word	0x00000000


	//----- nvinfo : EIATTR_MIN_STACK_SIZE
	.align		4
.L_17:
        /*006c*/ 	.byte	0x04, 0x12
        /*006e*/ 	.short	(.L_19 - .L_18)
	.align		4
.L_18:
        /*0070*/ 	.word	index@(_Z16layer1_init_biasPfS_)
        /*0074*/ 	.word	0x00000000
.L_19:


//--------------------- .nv.compat                --------------------------
	.section	.nv.compat,"",@"SHT_CUDA_COMPAT_INFO"
	.align	4
        /*0000*/ 	.byte	0x02, 0x09, 0x00, 0x00, 0x02, 0x02, 0x01, 0x00, 0x02, 0x05, 0x05, 0x00, 0x03, 0x07, 0x01, 0x01
        /*0010*/ 	.byte	0x02, 0x03, 0x00, 0x00, 0x02, 0x06, 0x01, 0x00, 0x04, 0x0b, 0x08, 0x00, 0x01, 0x00, 0x00, 0x00
        /*0020*/ 	.byte	0x00, 0x00, 0x00, 0x00


//--------------------- .nv.info._Z14layer1_sigmoidPfPh --------------------------
	.section	.nv.info._Z14layer1_sigmoidPfPh,"",@"SHT_CUDA_INFO"
	.sectionflags	@""
	.align	4


	//----- nvinfo : EIATTR_CUDA_API_VERSION
	.align		4
        /*0000*/ 	.byte	0x04, 0x37
        /*0002*/ 	.short	(.L_21 - .L_20)
.L_20:
        /*0004*/ 	.word	0x00000082


	//----- nvinfo : EIATTR_KPARAM_INFO
	.align		4
.L_21:
        /*0008*/ 	.byte	0x04, 0x17
        /*000a*/ 	.short	(.L_23 - .L_22)
.L_22:
        /*000c*/ 	.word	0x00000000
        /*0010*/ 	.short	0x0001
        /*0012*/ 	.short	0x0008
        /*0014*/ 	.byte	0x00, 0xf5, 0x21, 0x00


	//----- nvinfo : EIATTR_KPARAM_INFO
	.align		4
.L_23:
        /*0018*/ 	.byte	0x04, 0x17
        /*001a*/ 	.short	(.L_25 - .L_24)
.L_24:
        /*001c*/ 	.word	0x00000000
        /*0020*/ 	.short	0x0000
        /*0022*/ 	.short	0x0000
        /*0024*/ 	.byte	0x00, 0xf5, 0x21, 0x00


	//----- nvinfo : EIATTR_SPARSE_MMA_MASK
	.align		4
.L_25:
        /*0028*/ 	.byte	0x03, 0x50
        /*002a*/ 	.short	0x0000


	//----- nvinfo : EIATTR_MAXREG_COUNT
	.align		4
        /*002c*/ 	.byte	0x03, 0x1b
        /*002e*/ 	.short	0x00ff


	//----- nvinfo : EIATTR_MERCURY_ISA_VERSION
	.align		4
        /*0030*/ 	.byte	0x03, 0x5f
        /*0032*/ 	.short	0x0101


	//----- nvinfo : EIATTR_VRC_CTA_INIT_COUNT
	.align		4
        /*0034*/ 	.byte	0x02, 0x4a
	.zero		1
	.zero		1


	//----- nvinfo : EIATTR_EXIT_INSTR_OFFSETS
	.align		4
        /*0038*/ 	.byte	0x04, 0x1c
        /*003a*/ 	.short	(.L_27 - .L_26)


	//   ....[0]....
.L_26:
        /*003c*/ 	.word	0x000000b0


	//   ....[1]....
        /*0040*/ 	.word	0x00000ed0


	//----- nvinfo : EIATTR_CRS_STACK_SIZE
	.align		4
.L_27:
        /*0044*/ 	.byte	0x04, 0x1e
        /*0046*/ 	.short	(.L_29 - .L_28)
.L_28:
        /*0048*/ 	.word	0x00000000


	//----- nvinfo : EIATTR_CBANK_PARAM_SIZE
	.align		4
.L_29:
        /*004c*/ 	.byte	0x03, 0x19
        /*004e*/ 	.short	0x0010


	//----- nvinfo : EIATTR_PARAM_CBANK
	.align		4
        /*0050*/ 	.byte	0x04, 0x0a
        /*0052*/ 	.short	(.L_31 - .L_30)
	.align		4
.L_30:
        /*0054*/ 	.word	index@(.nv.constant0._Z14layer1_sigmoidPfPh)
        /*0058*/ 	.short	0x0380
        /*005a*/ 	.short	0x0010


	//----- nvinfo : EIATTR_SW_WAR
	.align		4
.L_31:
        /*005c*/ 	.byte	0x04, 0x36
        /*005e*/ 	.short	(.L_33 - .L_32)
.L_32:
        /*0060*/ 	.word	0x00000008
.L_33:


//--------------------- .nv.info._Z19layer1_feature_mapsPfPhS_ --------------------------
	.section	.nv.info._Z19layer1_feature_mapsPfPhS_,"",@"SHT_CUDA_INFO"
	.sectionflags	@""
	.align	4


	//----- nvinfo : EIATTR_CUDA_API_VERSION
	.align		4
        /*0000*/ 	.byte	0x04, 0x37
        /*0002*/ 	.short	(.L_35 - .L_34)
.L_34:
        /*0004*/ 	.word	0x00000082


	//----- nvinfo : EIATTR_KPARAM_INFO
	.align		4
.L_35:
        /*0008*/ 	.byte	0x04, 0x17
        /*000a*/ 	.short	(.L_37 - .L_36)
.L_36:
        /*000c*/ 	.word	0x00000000
        /*0010*/ 	.short	0x0002
        /*0012*/ 	.short	0x0010
        /*0014*/ 	.byte	0x00, 0xf5, 0x21, 0x00


	//----- nvinfo : EIATTR_KPARAM_INFO
	.align		4
.L_37:
        /*0018*/ 	.byte	0x04, 0x17
        /*001a*/ 	.short	(.L_39 - .L_38)
.L_38:
        /*001c*/ 	.word	0x00000000
        /*0020*/ 	.short	0x0001
        /*0022*/ 	.short	0x0008
        /*0024*/ 	.byte	0x00, 0xf5, 0x21, 0x00


	//----- nvinfo : EIATTR_KPARAM_INFO
	.align		4
.L_39:
        /*0028*/ 	.byte	0x04, 0x17
        /*002a*/ 	.short	(.L_41 - .L_40)
.L_40:
        /*002c*/ 	.word	0x00000000
        /*0030*/ 	.short	0x0000
        /*0032*/ 	.short	0x0000
        /*0034*/ 	.byte	0x00, 0xf5, 0x21, 0x00


	//----- nvinfo : EIATTR_SPARSE_MMA_MASK
	.align		4
.L_41:
        /*0038*/ 	.byte	0x03, 0x50
        /*003a*/ 	.short	0x0000


	//----- nvinfo : EIATTR_MAXREG_COUNT
	.align		4
        /*003c*/ 	.byte	0x03, 0x1b
        /*003e*/ 	.short	0x00ff


	//----- nvinfo : EIATTR_NUM_BARRIERS
	.align		4
        /*0040*/ 	.byte	0x02, 0x4c
        /*0042*/ 	.byte	0x01
	.zero		1


	//----- nvinfo : EIATTR_MERCURY_ISA_VERSION
	.align		4
        /*0044*/ 	.byte	0x03, 0x5f
        /*0046*/ 	.short	0x0101


	//----- nvinfo : EIATTR_VRC_CTA_INIT_COUNT
	.align		4
        /*0048*/ 	.byte	0x02, 0x4a
	.zero		1
	.zero		1


	//----- nvinfo : EIATTR_EXIT_INSTR_OFFSETS
	.align		4
        /*004c*/ 	.byte	0x04, 0x1c
        /*004e*/ 	.short	(.L_43 - .L_42)


	//   ....[0]....
.L_42:
        /*0050*/ 	.word	0x00000d20


	//----- nvinfo : EIATTR_CRS_STACK_SIZE
	.align		4
.L_43:
        /*0054*/ 	.byte	0x04, 0x1e
        /*0056*/ 	.short	(.L_45 - .L_44)
.L_44:
        /*0058*/ 	.word	0x00000000


	//----- nvinfo : EIATTR_CBANK_PARAM_SIZE
	.align		4
.L_45:
        /*005c*/ 	.byte	0x03, 0x19
        /*005e*/ 	.short	0x0018


	//----- nvinfo : EIATTR_PARAM_CBANK
	.align		4
        /*0060*/ 	.byte	0x04, 0x0a
        /*0062*/ 	.short	(.L_47 - .L_46)
	.align		4
.L_46:
        /*0064*/ 	.word	index@(.nv.constant0._Z19layer1_feature_mapsPfPhS_)
        /*0068*/ 	.short	0x0380
        /*006a*/ 	.short	0x0018


	//----- nvinfo : EIATTR_SW_WAR
	.align		4
.L_47:
        /*006c*/ 	.byte	0x04, 0x36
        /*006e*/ 	.short	(.L_49 - .L_48)
.L_48:
        /*0070*/ 	.word	0x00000008
.L_49:


//--------------------- .nv.info._Z16layer1_init_biasPfS_ --------------------------
	.section	.nv.info._Z16layer1_init_biasPfS_,"",@"SHT_CUDA_INFO"
	.sectionflags	@""
	.align	4


	//----- nvinfo : EIATTR_CUDA_API_VERSION
	.align		4
        /*0000*/ 	.byte	0x04, 0x37
        /*0002*/ 	.short	(.L_51 - .L_50)
.L_50:
        /*0004*/ 	.word	0x00000082


	//----- nvinfo : EIATTR_KPARAM_INFO
	.align		4
.L_51:
        /*0008*/ 	.byte	0x04, 0x17
        /*000a*/ 	.short	(.L_53 - .L_52)
.L_52:
        /*000c*/ 	.word	0x00000000
        /*0010*/ 	.short	0x0001
        /*0012*/ 	.short	0x0008
        /*0014*/ 	.byte	0x00, 0xf5, 0x21, 0x00


	//----- nvinfo : EIATTR_KPARAM_INFO
	.align		4
.L_53:
        /*0018*/ 	.byte	0x04, 0x17
        /*001a*/ 	.short	(.L_55 - .L_54)
.L_54:
        /*001c*/ 	.word	0x00000000
        /*0020*/ 	.short	0x0000
        /*0022*/ 	.short	0x0000
        /*0024*/ 	.byte	0x00, 0xf5, 0x21, 0x00


	//----- nvinfo : EIATTR_SPARSE_MMA_MASK
	.align		4
.L_55:
        /*0028*/ 	.byte	0x03, 0x50
        /*002a*/ 	.short	0x0000


	//----- nvinfo : EIATTR_MAXREG_COUNT
	.align		4
        /*002c*/ 	.byte	0x03, 0x1b
        /*002e*/ 	.short	0x00ff


	//----- nvinfo : EIATTR_MERCURY_ISA_VERSION
	.align		4
        /*0030*/ 	.byte	0x03, 0x5f
        /*0032*/ 	.short	0x0101


	//----- nvinfo : EIATTR_VRC_CTA_INIT_COUNT
	.align		4
        /*0034*/ 	.byte	0x02, 0x4a
	.zero		1
	.zero		1


	//----- nvinfo : EIATTR_EXIT_INSTR_OFFSETS
	.align		4
        /*0038*/ 	.byte	0x04, 0x1c
        /*003a*/ 	.short	(.L_57 - .L_56)


	//   ....[0]....
.L_56:
        /*003c*/ 	.word	0x000000b0


	//   ....[1]....
        /*0040*/ 	.word	0x000001d0


	//----- nvinfo : EIATTR_CBANK_PARAM_SIZE
	.align		4
.L_57:
        /*0044*/ 	.byte	0x03, 0x19
        /*0046*/ 	.short	0x0010


	//----- nvinfo : EIATTR_PARAM_CBANK
	.align		4
        /*0048*/ 	.byte	0x04, 0x0a
        /*004a*/ 	.short	(.L_59 - .L_58)
	.align		4
.L_58:
        /*004c*/ 	.word	index@(.nv.constant0._Z16layer1_init_biasPfS_)
        /*0050*/ 	.short	0x0380
        /*0052*/ 	.short	0x0010


	//----- nvinfo : EIATTR_SW_WAR
	.align		4
.L_59:
        /*0054*/ 	.byte	0x04, 0x36
        /*0056*/ 	.short	(.L_61 - .L_60)
.L_60:
        /*0058*/ 	.word	0x00000008
.L_61:


//--------------------- .nv.callgraph             --------------------------
	.section	.nv.callgraph,"",@"SHT_CUDA_CALLGRAPH"
	.align	4
	.sectionentsize	8
	.align		4
        /*0000*/ 	.word	0x00000000
	.align		4
        /*0004*/ 	.word	0xffffffff
	.align		4
        /*0008*/ 	.word	0x00000000
	.align		4
        /*000c*/ 	.word	0xfffffffe
	.align		4
        /*0010*/ 	.word	0x00000000
	.align		4
        /*0014*/ 	.word	0xfffffffd
	.align		4
        /*0018*/ 	.word	0x00000000
	.align		4
        /*001c*/ 	.word	0xfffffffc


//--------------------- .text._Z14layer1_sigmoidPfPh --------------------------
	.section	.text._Z14layer1_sigmoidPfPh,"ax",@progbits
	.align	128
        .global         _Z14layer1_sigmoidPfPh
        .type           _Z14layer1_sigmoidPfPh,@function
        .size           _Z14layer1_sigmoidPfPh,(.L_x_26 - _Z14layer1_sigmoidPfPh)
        .other          _Z14layer1_sigmoidPfPh,@"STO_CUDA_ENTRY STV_DEFAULT"
_Z14layer1_sigmoidPfPh:
.text._Z14layer1_sigmoidPfPh:
[----:B------:R-:W-:Y:S01]  /*0000*/  LDC R1, c[0x0][0x37c] ;  /* 0x0000df00ff017b82 */ /* 0x000fe20000000800 */
[----:B------:R-:W0:Y:S07]  /*0010*/  S2R R3, SR_TID.X ;  /* 0x0000000000037919 */ /* 0x000e2e0000002100 */
[----:B------:R-:W0:Y:S01]  /*0020*/  S2UR UR4, SR_CTAID.X ;  /* 0x00000000000479c3 */ /* 0x000e220000002500 */
[----:B------:R-:W1:Y:S07]  /*0030*/  S2R R5, SR_TID.Y ;  /* 0x0000000000057919 */ /* 0x000e6e0000002200 */
[----:B------:R-:W0:Y:S08]  /*0040*/  LDC R0, c[0x0][0x360] ;  /* 0x0000d800ff007b82 */ /* 0x000e300000000800 */
[----:B------:R-:W1:Y:S08]  /*0050*/  S2UR UR5, SR_CTAID.Y ;  /* 0x00000000000579c3 */ /* 0x000e700000002600 */
[----:B------:R-:W1:Y:S01]  /*0060*/  LDC R2, c[0x0][0x364] ;  /* 0x0000d900ff027b82 */ /* 0x000e620000000800 */
[----:B0-----:R-:W-:-:S05]  /*0070*/  IMAD R0, R0, UR4, R3 ;  /* 0x0000000400007c24 */ /* 0x001fca000f8e0203 */
[----:B------:R-:W-:Y:S01]  /*0080*/  ISETP.GT.AND P0, PT, R0, 0x27d, PT ;  /* 0x0000027d0000780c */ /* 0x000fe20003f04270 */
[----:B-1----:R-:W-:-:S05]  /*0090*/  IMAD R3, R2, UR5, R5 ;  /* 0x0000000502037c24 */ /* 0x002fca000f8e0205 */
[----:B------:R-:W-:-:S13]  /*00a0*/  ISETP.GT.U32.OR P0, PT, R3, 0x165, P0 ;  /* 0x000001650300780c */ /* 0x000fda0000704470 */
[----:B------:R-:W-:Y:S05]  /*00b0*/  @P0 EXIT ;  /* 0x000000000000094d */ /* 0x000fea0003800000 */
[----:B------:R-:W0:Y:S01]  /*00c0*/  LDC.64 R4, c[0x0][0x380] ;  /* 0x0000e000ff047b82 */ /* 0x000e220000000a00 */
[----:B------:R-:W1:Y:S01]  /*00d0*/  LDCU.64 UR4, c[0x0][0x358] ;  /* 0x00006b00ff0477ac */ /* 0x000e620008000a00 */
[----:B------:R-:W-:-:S04]  /*00e0*/  IMAD R0, R3, 0x27e, R0 ;  /* 0x0000027e03007824 */ /* 0x000fc800078e0200 */
[----:B0-----:R-:W-:-:S05]  /*00f0*/  IMAD.WIDE R4, R0, 0x4, R4 ;  /* 0x0000000400047825 */ /* 0x001fca00078e0204 */
[----:B-1----:R-:W2:Y:S01]  /*0100*/  LDG.E R2, desc[UR4][R4.64] ;  /* 0x0000000404027981 */ /* 0x002ea2000c1e1900 */
[----:B------:R-:W-:Y:S01]  /*0110*/  IMAD.MOV.U32 R3, RZ, RZ, 0x3bbb989d ;  /* 0x3bbb989dff037424 */ /* 0x000fe200078e00ff */
[----:B------:R-:W-:Y:S01]  /*0120*/  UMOV UR6, 0xc0000000 ;  /* 0xc000000000067882 */ /* 0x000fe20000000000 */
[----:B------:R-:W-:Y:S01]  /*0130*/  IMAD.MOV.U32 R6, RZ, RZ, 0x437c0000 ;  /* 0x437c0000ff067424 */ /* 0x000fe200078e00ff */
[----:B------:R-:W-:Y:S01]  /*0140*/  UMOV UR7, 0x406ffff7 ;  /* 0x406ffff700077882 */ /* 0x000fe20000000000 */
[----:B------:R-:W-:Y:S01]  /*0150*/  BSSY.RECONVERGENT B0, `(.L_x_0) ;  /* 0x000001d000007945 */ /* 0x000fe20003800200 */
[----:B--2---:R-:W-:-:S04]  /*0160*/  FMUL R2, R2, -0.00390625 ;  /* 0xbb80000002027820 */ /* 0x004fc80000400000 */
[----:B------:R-:W-:-:S04]  /*0170*/  FFMA.SAT R3, R2, R3, 0.5 ;  /* 0x3f00000002037423 */ /* 0x000fc80000002003 */
[----:B------:R-:W-:-:S04]  /*0180*/  FFMA.RM R3, R3, R6, 12582913 ;  /* 0x4b40000103037423 */ /* 0x000fc80000004006 */
[C---:B------:R-:W-:Y:S01]  /*0190*/  FADD R7, R3.reuse, -12583039 ;  /* 0xcb40007f03077421 */ /* 0x040fe20000000000 */
[----:B------:R-:W-:-:S03]  /*01a0*/  SHF.L.U32 R3, R3, 0x17, RZ ;  /* 0x0000001703037819 */ /* 0x000fc600000006ff */
[----:B------:R-:W-:-:S04]  /*01b0*/  FFMA R7, R2, 1.4426950216293334961, -R7 ;  /* 0x3fb8aa3b02077823 */ /* 0x000fc80000000807 */
[----:B------:R-:W-:-:S06]  /*01c0*/  FFMA R10, R2, 1.925963033500011079e-08, R7 ;  /* 0x32a57060020a7823 */ /* 0x000fcc0000000007 */
[----:B------:R-:W0:Y:S02]  /*01d0*/  MUFU.EX2 R10, R10 ;  /* 0x0000000a000a7308 */ /* 0x000e240000000800 */
[----:B0-----:R-:W-:-:S06]  /*01e0*/  FMUL R11, R3, R10 ;  /* 0x0000000a030b7220 */ /* 0x001fcc0000400000 */
[----:B------:R-:W0:Y:S02]  /*01f0*/  F2F.F64.F32 R2, R11 ;  /* 0x0000000b00027310 */ /* 0x000e240000201800 */
[----:B0-----:R-:W-:Y:S01]  /*0200*/  DADD R6, R2, 1 ;  /* 0x3ff0000002067429 */ /* 0x001fe20000000000 */
[----:B------:R-:W-:-:S05]  /*0210*/  IMAD.MOV.U32 R2, RZ, RZ, 0x1 ;  /* 0x00000001ff027424 */ /* 0x000fca00078e00ff */
[----:B------:R-:W0:Y:S02]  /*0220*/  MUFU.RCP64H R3, R7 ;  /* 0x0000000700037308 */ /* 0x000e240000001800 */
[----:B0-----:R-:W-:-:S08]  /*0230*/  DFMA R8, -R6, R2, 1 ;  /* 0x3ff000000608742b */ /* 0x001fd00000000102 */
[----:B------:R-:W-:-:S08]  /*0240*/  DFMA R8, R8, R8, R8 ;  /* 0x000000080808722b */ /* 0x000fd00000000008 */
[----:B------:R-:W-:-:S08]  /*0250*/  DFMA R8, R2, R8, R2 ;  /* 0x000000080208722b */ /* 0x000fd00000000002 */
[----:B------:R-:W-:-:S08]  /*0260*/  DFMA R2, -R6, R8, 1 ;  /* 0x3ff000000602742b */ /* 0x000fd00000000108 */
[----:B------:R-:W-:-:S08]  /*0270*/  DFMA R2, R8, R2, R8 ;  /* 0x000000020802722b */ /* 0x000fd00000000008 */
[----:B------:R-:W-:-:S08]  /*0280*/  DMUL R8, R2, UR6 ;  /* 0x0000000602087c28 */ /* 0x000fd00008000000 */
[----:B------:R-:W-:-:S08]  /*0290*/  DFMA R10, -R6, R8, UR6 ;  /* 0x00000006060a7e2b */ /* 0x000fd00008000108 */
[----:B------:R-:W-:-:S10]  /*02a0*/  DFMA R2, R2, R10, R8 ;  /* 0x0000000a0202722b */ /* 0x000fd40000000008 */
[----:B------:R-:W-:-:S05]  /*02b0*/  FFMA R8, RZ, R7, R3 ;  /* 0x00000007ff087223 */ /* 0x000fca0000000003 */
[----:B------:R-:W-:-:S13]  /*02c0*/  FSETP.GT.AND P0, PT, |R8|, 1.469367938527859385e-39, PT ;  /* 0x001000000800780b */ /* 0x000fda0003f04200 */
[----:B------:R-:W-:Y:S05]  /*02d0*/  @P0 BRA `(.L_x_1) ;  /* 0x0000000000100947 */ /* 0x000fea0003800000 */
[----:B------:R-:W-:Y:S01]  /*02e0*/  MOV R8, R6 ;  /* 0x0000000600087202 */ /* 0x000fe20000000f00 */
[----:B------:R-:W-:Y:S01]  /*02f0*/  IMAD.MOV.U32 R11, RZ, RZ, R7 ;  /* 0x000000ffff0b7224 */ /* 0x000fe200078e0007 */
[----:B------:R-:W-:-:S07]  /*0300*/  MOV R14, 0x320 ;  /* 0x00000320000e7802 */ /* 0x000fce0000000f00 */
[----:B------:R-:W-:Y:S05]  /*0310*/  CALL.REL.NOINC `($__internal_0_$__cuda_sm20_div_rn_f64_full) ;  /* 0x0000000800f07944 */ /* 0x000fea0003c00000 */
.L_x_1:
[----:B------:R-:W-:Y:S05]  /*0320*/  BSYNC.RECONVERGENT B0 ;  /* 0x0000000000007941 */ /* 0x000fea0003800200 */
.L_x_0:
[----:B------:R-:W0:Y:S01]  /*0330*/  LDCU.64 UR8, c[0x0][0x388] ;  /* 0x00007100ff0877ac */ /* 0x000e220008000a00 */
[----:B------:R-:W1:Y:S01]  /*0340*/  F2I.U32.F64.TRUNC R3, R2 ;  /* 0x0000000200037311 */ /* 0x000e62000030d000 */
[----:B0-----:R-:W-:-:S04]  /*0350*/  IADD3 R6, P0, PT, R0, UR8, RZ ;  /* 0x0000000800067c10 */ /* 0x001fc8000ff1e0ff */
[----:B------:R-:W-:-:S05]  /*0360*/  LEA.HI.X.SX32 R7, R0, UR9, 0x1, P0 ;  /* 0x0000000900077c11 */ /* 0x000fca00080f0eff */
[----:B-1----:R0:W-:Y:S04]  /*0370*/  STG.E.U8 desc[UR4][R6.64], R3 ;  /* 0x0000000306007986 */ /* 0x0021e8000c101104 */
[----:B------:R-:W2:Y:S01]  /*0380*/  LDG.E R0, desc[UR4][R4.64+0xdf0d0] ;  /* 0x0df0d00404007981 */ /* 0x000ea2000c1e1900 */
[----:B------:R-:W-:Y:S01]  /*0390*/  MOV R9, 0x3bbb989d ;  /* 0x3bbb989d00097802 */ /* 0x000fe20000000f00 */
[----:B------:R-:W-:Y:S01]  /*03a0*/  IMAD.MOV.U32 R11, RZ, RZ, 0x437c0000 ;  /* 0x437c0000ff0b7424 */ /* 0x000fe200078e00ff */
[----:B------:R-:W-:Y:S01]  /*03b0*/  UMOV UR8, 0xc0000000 ;  /* 0xc000000000087882 */ /* 0x000fe20000000000 */
        /* <DEDUP_REMOVED lines=8> */
[----:B------:R-:W-:-:S04]  /*0440*/  FFMA R0, R0, 1.925963033500011079e-08, R9 ;  /* 0x32a5706000007823 */ /* 0x000fc80000000009 */
[----:B------:R-:W1:Y:S02]  /*0450*/  MUFU.EX2 R9, R0 ;  /* 0x0000000000097308 */ /* 0x000e640000000800 */
[----:B-1----:R-:W-:-:S06]  /*0460*/  FMUL R12, R8, R9 ;  /* 0x00000009080c7220 */ /* 0x002fcc0000400000 */
[----:B0-----:R-:W0:Y:S02]  /*0470*/  F2F.F64.F32 R2, R12 ;  /* 0x0000000c00027310 */ /* 0x001e240000201800 */
        /* <DEDUP_REMOVED lines=14> */
[----:B------:R-:W-:Y:S02]  /*0560*/  MOV R11, R9 ;  /* 0x00000009000b7202 */ /* 0x000fe40000000f00 */
[----:B------:R-:W-:-:S07]  /*0570*/  MOV R14, 0x590 ;  /* 0x00000590000e7802 */ /* 0x000fce0000000f00 */
[----:B------:R-:W-:Y:S05]  /*0580*/  CALL.REL.NOINC `($__internal_0_$__cuda_sm20_div_rn_f64_full) ;  /* 0x0000000800547944 */ /* 0x000fea0003c00000 */
.L_x_3:
[----:B------:R-:W-:Y:S05]  /*0590*/  BSYNC.RECONVERGENT B0 ;  /* 0x0000000000007941 */ /* 0x000fea0003800200 */
.L_x_2:
[----:B------:R-:W0:Y:S02]  /*05a0*/  F2I.U32.F64.TRUNC R3, R2 ;  /* 0x0000000200037311 */ /* 0x000e24000030d000 */
[----:B0-----:R0:W-:Y:S04]  /*05b0*/  STG.E.U8 desc[UR4][R6.64+0x37c34], R3 ;  /* 0x037c340306007986 */ /* 0x0011e8000c101104 */
[----:B------:R-:W2:Y:S01]  /*05c0*/  LDG.E R0, desc[UR4][R4.64+0x1be1a0] ;  /* 0x1be1a00404007981 */ /* 0x000ea2000c1e1900 */
[----:B------:R-:W-:Y:S01]  /*05d0*/  IMAD.MOV.U32 R9, RZ, RZ, 0x3bbb989d ;  /* 0x3bbb989dff097424 */ /* 0x000fe200078e00ff */
[----:B------:R-:W-:Y:S01]  /*05e0*/  MOV R11, 0x437c0000 ;  /* 0x437c0000000b7802 */ /* 0x000fe20000000f00 */
[----:B------:R-:W-:Y:S01]  /*05f0*/  UMOV UR8, 0xc0000000 ;  /* 0xc000000000087882 */ /* 0x000fe20000000000 */
[----:B------:R-:W-:Y:S01]  /*0600*/  UMOV UR9, 0x406ffff7 ;  /* 0x406ffff700097882 */ /* 0x000fe20000000000 */
[----:B------:R-:W-:Y:S01]  /*0610*/  BSSY.RECONVERGENT B0, `(.L_x_4) ;  /* 0x000001c000007945 */ /* 0x000fe20003800200 */
[----:B--2---:R-:W-:-:S04]  /*0620*/  FMUL R0, R0, -0.00390625 ;  /* 0xbb80000000007820 */ /* 0x004fc80000400000 */
[----:B------:R-:W-:-:S04]  /*0630*/  FFMA.SAT R8, R0, R9, 0.5 ;  /* 0x3f00000000087423 */ /* 0x000fc80000002009 */
[----:B------:R-:W-:-:S04]  /*0640*/  FFMA.RM R8, R8, R11, 12582913 ;  /* 0x4b40000108087423 */ /* 0x000fc8000000400b */
[C---:B------:R-:W-:Y:S01]  /*0650*/  FADD R9, R8.reuse, -12583039 ;  /* 0xcb40007f08097421 */ /* 0x040fe20000000000 */
[----:B------:R-:W-:-:S03]  /*0660*/  IMAD.SHL.U32 R8, R8, 0x800000, RZ ;  /* 0x0080000008087824 */ /* 0x000fc600078e00ff */
[----:B------:R-:W-:-:S04]  /*0670*/  FFMA R9, R0, 1.4426950216293334961, -R9 ;  /* 0x3fb8aa3b00097823 */ /* 0x000fc80000000809 */
[----:B------:R-:W-:-:S04]  /*0680*/  FFMA R0, R0, 1.925963033500011079e-08, R9 ;  /* 0x32a5706000007823 */ /* 0x000fc80000000009 */
[----:B------:R-:W1:Y:S02]  /*0690*/  MUFU.EX2 R9, R0 ;  /* 0x0000000000097308 */ /* 0x000e640000000800 */
[----:B-1----:R-:W-:-:S06]  /*06a0*/  FMUL R12, R8, R9 ;  /* 0x00000009080c7220 */ /* 0x002fcc0000400000 */
[----:B0-----:R-:W0:Y:S02]  /*06b0*/  F2F.F64.F32 R2, R12 ;  /* 0x0000000c00027310 */ /* 0x001e240000201800 */
[----:B0-----:R-:W-:Y:S01]  /*06c0*/  DADD R8, R2, 1 ;  /* 0x3ff0000002087429 */ /* 0x001fe20000000000 */
[----:B------:R-:W-:-:S05]  /*06d0*/  MOV R2, 0x1 ;  /* 0x0000000100027802 */ /* 0x000fca0000000f00 */
        /* <DEDUP_REMOVED lines=12> */
[----:B------:R-:W-:Y:S01]  /*07a0*/  IMAD.MOV.U32 R11, RZ, RZ, R9 ;  /* 0x000000ffff0b7224 */ /* 0x000fe200078e0009 */
[----:B------:R-:W-:-:S07]  /*07b0*/  MOV R14, 0x7d0 ;  /* 0x000007d0000e7802 */ /* 0x000fce0000000f00 */
[----:B------:R-:W-:Y:S05]  /*07c0*/  CALL.REL.NOINC `($__internal_0_$__cuda_sm20_div_rn_f64_full) ;  /* 0x0000000400c47944 */ /* 0x000fea0003c00000 */
.L_x_5:
[----:B------:R-:W-:Y:S05]  /*07d0*/  BSYNC.RECONVERGENT B0 ;  /* 0x0000000000007941 */ /* 0x000fea0003800200 */
.L_x_4:
[----:B------:R-:W0:Y:S02]  /*07e0*/  F2I.U32.F64.TRUNC R3, R2 ;  /* 0x0000000200037311 */ /* 0x000e24000030d000 */
[----:B0-----:R0:W-:Y:S04]  /*07f0*/  STG.E.U8 desc[UR4][R6.64+0x6f868], R3 ;  /* 0x06f8680306007986 */ /* 0x0011e8000c101104 */
        /* <DEDUP_REMOVED lines=33> */
.L_x_7:
[----:B------:R-:W-:Y:S05]  /*0a10*/  BSYNC.RECONVERGENT B0 ;  /* 0x0000000000007941 */ /* 0x000fea0003800200 */
.L_x_6:
        /* <DEDUP_REMOVED lines=35> */
.L_x_9:
[----:B------:R-:W-:Y:S05]  /*0c50*/  BSYNC.RECONVERGENT B0 ;  /* 0x0000000000007941 */ /* 0x000fea0003800200 */
.L_x_8:
        /* <DEDUP_REMOVED lines=36> */
.L_x_11:
[----:B------:R-:W-:Y:S05]  /*0ea0*/  BSYNC.RECONVERGENT B0 ;  /* 0x0000000000007941 */ /* 0x000fea0003800200 */
.L_x_10:
[----:B------:R-:W0:Y:S02]  /*0eb0*/  F2I.U32.F64.TRUNC R3, R2 ;  /* 0x0000000200037311 */ /* 0x000e24000030d000 */
[----:B0-----:R-:W-:Y:S01]  /*0ec0*/  STG.E.U8 desc[UR4][R6.64+0x116d04], R3 ;  /* 0x116d040306007986 */ /* 0x001fe2000c101104 */
[----:B------:R-:W-:Y:S05]  /*0ed0*/  EXIT ;  /* 0x000000000000794d */ /* 0x000fea0003800000 */
        .weak           $__internal_0_$__cuda_sm20_div_rn_f64_full
        .type           $__internal_0_$__cuda_sm20_div_rn_f64_full,@function
        .size           $__internal_0_$__cuda_sm20_div_rn_f64_full,(.L_x_26 - $__internal_0_$__cuda_sm20_div_rn_f64_full)
$__internal_0_$__cuda_sm20_div_rn_f64_full:
[C---:B------:R-:W-:Y:S01]  /*0ee0*/  FSETP.GEU.AND P0, PT, |R11|.reuse, 1.469367938527859385e-39, PT ;  /* 0x001000000b00780b */ /* 0x040fe20003f0e200 */
[----:B------:R-:W-:Y:S01]  /*0ef0*/  IMAD.MOV.U32 R22, RZ, RZ, 0x1ca00000 ;  /* 0x1ca00000ff167424 */ /* 0x000fe200078e00ff */
[----:B------:R-:W-:Y:S02]  /*0f00*/  LOP3.LUT R12, R11, 0x800fffff, RZ, 0xc0, !PT ;  /* 0x800fffff0b0c7812 */ /* 0x000fe400078ec0ff */
[----:B------:R-:W-:Y:S02]  /*0f10*/  MOV R10, R8 ;  /* 0x00000008000a7202 */ /* 0x000fe40000000f00 */
[----:B------:R-:W-:Y:S01]  /*0f20*/  LOP3.LUT R13, R12, 0x3ff00000, RZ, 0xfc, !PT ;  /* 0x3ff000000c0d7812 */ /* 0x000fe200078efcff */
[----:B------:R-:W-:Y:S01]  /*0f30*/  IMAD.MOV.U32 R12, RZ, RZ, R8 ;  /* 0x000000ffff0c7224 */ /* 0x000fe200078e0008 */
[----:B------:R-:W-:Y:S01]  /*0f40*/  MOV R16, 0x1 ;  /* 0x0000000100107802 */ /* 0x000fe20000000f00 */
[----:B------:R-:W-:Y:S01]  /*0f50*/  IMAD.U32 R8, RZ, RZ, UR6 ;  /* 0x00000006ff087e24 */ /* 0x000fe2000f8e00ff */
[----:B------:R-:W-:-:S02]  /*0f60*/  MOV R9, UR7 ;  /* 0x0000000700097c02 */ /* 0x000fc40008000f00 */
[----:B------:R-:W-:Y:S01]  /*0f70*/  LOP3.LUT R20, R11, 0x7ff00000, RZ, 0xc0, !PT ;  /* 0x7ff000000b147812 */ /* 0x000fe200078ec0ff */
[----:B------:R-:W-:Y:S01]  /*0f80*/  @!P0 DMUL R12, R10, 8.98846567431157953865e+307 ;  /* 0x7fe000000a0c8828 */ /* 0x000fe20000000000 */
[----:B------:R-:W-:-:S04]  /*0f90*/  LOP3.LUT R15, R9, 0x7ff00000, RZ, 0xc0, !PT ;  /* 0x7ff00000090f7812 */ /* 0x000fc800078ec0ff */
[----:B------:R-:W-:Y:S01]  /*0fa0*/  ISETP.GE.U32.AND P1, PT, R15, R20, PT ;  /* 0x000000140f00720c */ /* 0x000fe20003f26070 */
[----:B------:R-:W0:Y:S01]  /*0fb0*/  MUFU.RCP64H R17, R13 ;  /* 0x0000000d00117308 */ /* 0x000e220000001800 */
[----:B------:R-:W-:Y:S01]  /*0fc0*/  MOV R23, R15 ;  /* 0x0000000f00177202 */ /* 0x000fe20000000f00 */
[----:B0-----:R-:W-:-:S08]  /*0fd0*/  DFMA R2, R16, -R12, 1 ;  /* 0x3ff000001002742b */ /* 0x001fd0000000080c */
[----:B------:R-:W-:-:S08]  /*0fe0*/  DFMA R2, R2, R2, R2 ;  /* 0x000000020202722b */ /* 0x000fd00000000002 */
[----:B------:R-:W-:Y:S01]  /*0ff0*/  DFMA R16, R16, R2, R16 ;  /* 0x000000021010722b */ /* 0x000fe20000000010 */
[----:B------:R-:W-:Y:S01]  /*1000*/  SEL R3, R22, 0x63400000, !P1 ;  /* 0x6340000016037807 */ /* 0x000fe20004800000 */
[----:B------:R-:W-:Y:S01]  /*1010*/  IMAD.MOV.U32 R2, RZ, RZ, R8 ;  /* 0x000000ffff027224 */ /* 0x000fe200078e0008 */
[----:B------:R-:W-:Y:S02]  /*1020*/  FSETP.GEU.AND P1, PT, |R9|, 1.469367938527859385e-39, PT ;  /* 0x001000000900780b */ /* 0x000fe40003f2e200 */
[----:B------:R-:W-:-:S03]  /*1030*/  LOP3.LUT R3, R3, 0x800fffff, R9, 0xf8, !PT ;  /* 0x800fffff03037812 */ /* 0x000fc600078ef809 */
[----:B------:R-:W-:-:S08]  /*1040*/  DFMA R18, R16, -R12, 1 ;  /* 0x3ff000001012742b */ /* 0x000fd0000000080c */
[----:B------:R-:W-:Y:S01]  /*1050*/  DFMA R16, R16, R18, R16 ;  /* 0x000000121010722b */ /* 0x000fe20000000010 */
[----:B------:R-:W-:Y:S10]  /*1060*/  @P1 BRA `(.L_x_12) ;  /* 0x0000000000201947 */ /* 0x000ff40003800000 */
[----:B------:R-:W-:-:S04]  /*1070*/  LOP3.LUT R18, R11, 0x7ff00000, RZ, 0xc0, !PT ;  /* 0x7ff000000b127812 */ /* 0x000fc800078ec0ff */
[----:B------:R-:W-:Y:S02]  /*1080*/  ISETP.GE.U32.AND P1, PT, R15, R18, PT ;  /* 0x000000120f00720c */ /* 0x000fe40003f26070 */
[----:B------:R-:W-:Y:S02]  /*1090*/  MOV R18, RZ ;  /* 0x000000ff00127202 */ /* 0x000fe40000000f00 */
[----:B------:R-:W-:-:S04]  /*10a0*/  SEL R19, R22, 0x63400000, !P1 ;  /* 0x6340000016137807 */ /* 0x000fc80004800000 */
[----:B------:R-:W-:-:S04]  /*10b0*/  LOP3.LUT R19, R19, 0x80000000, R9, 0xf8, !PT ;  /* 0x8000000013137812 */ /* 0x000fc800078ef809 */
[----:B------:R-:W-:-:S06]  /*10c0*/  LOP3.LUT R19, R19, 0x100000, RZ, 0xfc, !PT ;  /* 0x0010000013137812 */ /* 0x000fcc00078efcff */
[----:B------:R-:W-:-:S10]  /*10d0*/  DFMA R2, R2, 2, -R18 ;  /* 0x400000000202782b */ /* 0x000fd40000000812 */
[----:B------:R-:W-:-:S07]  /*10e0*/  LOP3.LUT R23, R3, 0x7ff00000, RZ, 0xc0, !PT ;  /* 0x7ff0000003177812 */ /* 0x000fce00078ec0ff */
.L_x_12:
[----:B------:R-:W-:Y:S01]  /*10f0*/  IMAD.MOV.U32 R24, RZ, RZ, R20 ;  /* 0x000000ffff187224 */ /* 0x000fe200078e0014 */
[----:B------:R-:W-:Y:S01]  /*1100*/  @!P0 LOP3.LUT R24, R13, 0x7ff00000, RZ, 0xc0, !PT ;  /* 0x7ff000000d188812 */ /* 0x000fe200078ec0ff */
[----:B------:R-:W-:Y:S01]  /*1110*/  DMUL R18, R16, R2 ;  /* 0x0000000210127228 */ /* 0x000fe20000000000 */
[----:B------:R-:W-:Y:S01]  /*1120*/  IADD3 R25, PT, PT, R23, -0x1, RZ ;  /* 0xffffffff17197810 */ /* 0x000fe20007ffe0ff */
[----:B------:R-:W-:Y:S02]  /*1130*/  BSSY.RECONVERGENT B1, `(.L_x_13) ;  /* 0x0000037000017945 */ /* 0x000fe40003800200 */
[----:B------:R-:W-:Y:S01]  /*1140*/  VIADD R26, R24, 0xffffffff ;  /* 0xffffffff181a7836 */ /* 0x000fe20000000000 */
[----:B------:R-:W-:-:S03]  /*1150*/  ISETP.GT.U32.AND P0, PT, R25, 0x7feffffe, PT ;  /* 0x7feffffe1900780c */ /* 0x000fc60003f04070 */
[----:B------:R-:W-:Y:S01]  /*1160*/  DFMA R20, R18, -R12, R2 ;  /* 0x8000000c1214722b */ /* 0x000fe20000000002 */
[----:B------:R-:W-:-:S07]  /*1170*/  ISETP.GT.U32.OR P0, PT, R26, 0x7feffffe, P0 ;  /* 0x7feffffe1a00780c */ /* 0x000fce0000704470 */
[----:B------:R-:W-:-:S06]  /*1180*/  DFMA R16, R16, R20, R18 ;  /* 0x000000141010722b */ /* 0x000fcc0000000012 */
[----:B------:R-:W-:Y:S05]  /*1190*/  @P0 BRA `(.L_x_14) ;  /* 0x00000000006c0947 */ /* 0x000fea0003800000 */
[----:B------:R-:W-:Y:S02]  /*11a0*/  LOP3.LUT R18, R11, 0x7ff00000, RZ, 0xc0, !PT ;  /* 0x7ff000000b127812 */ /* 0x000fe400078ec0ff */
[----:B------:R-:W-:Y:S02]  /*11b0*/  MOV R20, RZ ;  /* 0x000000ff00147202 */ /* 0x000fe40000000f00 */
[CC--:B------:R-:W-:Y:S02]  /*11c0*/  VIADDMNMX R8, R15.reuse, -R18.reuse, 0xb9600000, !PT ;  /* 0xb96000000f087446 */ /* 0x0c0fe40007800912 */
[----:B------:R-:W-:Y:S02]  /*11d0*/  ISETP.GE.U32.AND P0, PT, R15, R18, PT ;  /* 0x000000120f00720c */ /* 0x000fe40003f06070 */
[----:B------:R-:W-:Y:S02]  /*11e0*/  VIMNMX R8, PT, PT, R8, 0x46a00000, PT ;  /* 0x46a0000008087848 */ /* 0x000fe40003fe0100 */
[----:B------:R-:W-:-:S04]  /*11f0*/  SEL R9, R22, 0x63400000, !P0 ;  /* 0x6340000016097807 */ /* 0x000fc80004000000 */
[----:B------:R-:W-:-:S05]  /*1200*/  IADD3 R8, PT, PT, -R9, R8, RZ ;  /* 0x0000000809087210 */ /* 0x000fca0007ffe1ff */
[----:B------:R-:W-:-:S06]  /*1210*/  VIADD R21, R8, 0x7fe00000 ;  /* 0x7fe0000008157836 */ /* 0x000fcc0000000000 */
[----:B------:R-:W-:-:S10]  /*1220*/  DMUL R18, R16, R20 ;  /* 0x0000001410127228 */ /* 0x000fd40000000000 */
[----:B------:R-:W-:-:S13]  /*1230*/  FSETP.GTU.AND P0, PT, |R19|, 1.469367938527859385e-39, PT ;  /* 0x001000001300780b */ /* 0x000fda0003f0c200 */
[----:B------:R-:W-:Y:S05]  /*1240*/  @P0 BRA `(.L_x_15) ;  /* 0x0000000000940947 */ /* 0x000fea0003800000 */
[----:B------:R-:W-:Y:S01]  /*1250*/  DFMA R2, R16, -R12, R2 ;  /* 0x8000000c1002722b */ /* 0x000fe20000000002 */
[----:B------:R-:W-:-:S09]  /*1260*/  IMAD.MOV.U32 R20, RZ, RZ, RZ ;  /* 0x000000ffff147224 */ /* 0x000fd200078e00ff */
[C---:B------:R-:W-:Y:S02]  /*1270*/  FSETP.NEU.AND P0, PT, R3.reuse, RZ, PT ;  /* 0x000000ff0300720b */ /* 0x040fe40003f0d000 */
[----:B------:R-:W-:-:S04]  /*1280*/  LOP3.LUT R11, R3, 0x80000000, R11, 0x48, !PT ;  /* 0x80000000030b7812 */ /* 0x000fc800078e480b */
[----:B------:R-:W-:-:S07]  /*1290*/  LOP3.LUT R21, R11, R21, RZ, 0xfc, !PT ;  /* 0x000000150b157212 */ /* 0x000fce00078efcff */
[----:B------:R-:W-:Y:S05]  /*12a0*/  @!P0 BRA `(.L_x_15) ;  /* 0x00000000007c8947 */ /* 0x000fea0003800000 */
[----:B------:R-:W-:Y:S01]  /*12b0*/  IADD3 R3, PT, PT, -R8, RZ, RZ ;  /* 0x000000ff08037210 */ /* 0x000fe20007ffe1ff */
[----:B------:R-:W-:-:S06]  /*12c0*/  IMAD.MOV.U32 R2, RZ, RZ, RZ ;  /* 0x000000ffff027224 */ /* 0x000fcc00078e00ff */
[----:B------:R-:W-:Y:S02]  /*12d0*/  DFMA R2, R18, -R2, R16 ;  /* 0x800000021202722b */ /* 0x000fe40000000010 */
[----:B------:R-:W-:-:S04]  /*12e0*/  DMUL.RP R16, R16, R20 ;  /* 0x0000001410107228 */ /* 0x000fc80000008000 */
[----:B------:R-:W-:-:S04]  /*12f0*/  IADD3 R2, PT, PT, -R8, -0x43300000, RZ ;  /* 0xbcd0000008027810 */ /* 0x000fc80007ffe1ff */
[----:B------:R-:W-:Y:S02]  /*1300*/  FSETP.NEU.AND P0, PT, |R3|, R2, PT ;  /* 0x000000020300720b */ /* 0x000fe40003f0d200 */
[----:B------:R-:W-:Y:S02]  /*1310*/  LOP3.LUT R11, R17, R11, RZ, 0x3c, !PT ;  /* 0x0000000b110b7212 */ /* 0x000fe400078e3cff */
[----:B------:R-:W-:Y:S02]  /*1320*/  FSEL R18, R16, R18, !P0 ;  /* 0x0000001210127208 */ /* 0x000fe40004000000 */
[----:B------:R-:W-:Y:S01]  /*1330*/  FSEL R19, R11, R19, !P0 ;  /* 0x000000130b137208 */ /* 0x000fe20004000000 */
[----:B------:R-:W-:Y:S06]  /*1340*/  BRA `(.L_x_15) ;  /* 0x0000000000547947 */ /* 0x000fec0003800000 */
.L_x_14:
[----:B------:R-:W-:-:S14]  /*1350*/  DSETP.NAN.AND P0, PT, R8, R8, PT ;  /* 0x000000080800722a */ /* 0x000fdc0003f08000 */
[----:B------:R-:W-:Y:S05]  /*1360*/  @P0 BRA `(.L_x_16) ;  /* 0x0000000000440947 */ /* 0x000fea0003800000 */
[----:B------:R-:W-:-:S14]  /*1370*/  DSETP.NAN.AND P0, PT, R10, R10, PT ;  /* 0x0000000a0a00722a */ /* 0x000fdc0003f08000 */
[----:B------:R-:W-:Y:S05]  /*1380*/  @P0 BRA `(.L_x_17) ;  /* 0x0000000000300947 */ /* 0x000fea0003800000 */
[----:B------:R-:W-:Y:S01]  /*1390*/  ISETP.NE.AND P0, PT, R23, R24, PT ;  /* 0x000000181700720c */ /* 0x000fe20003f05270 */
[----:B------:R-:W-:Y:S01]  /*13a0*/  IMAD.MOV.U32 R19, RZ, RZ, -0x80000 ;  /* 0xfff80000ff137424 */ /* 0x000fe200078e00ff */
[----:B------:R-:W-:-:S11]  /*13b0*/  MOV R18, 0x0 ;  /* 0x0000000000127802 */ /* 0x000fd60000000f00 */
[----:B------:R-:W-:Y:S05]  /*13c0*/  @!P0 BRA `(.L_x_15) ;  /* 0x0000000000348947 */ /* 0x000fea0003800000 */
[----:B------:R-:W-:Y:S02]  /*13d0*/  ISETP.NE.AND P0, PT, R23, 0x7ff00000, PT ;  /* 0x7ff000001700780c */ /* 0x000fe40003f05270 */
[----:B------:R-:W-:Y:S02]  /*13e0*/  LOP3.LUT R19, R9, 0x80000000, R11, 0x48, !PT ;  /* 0x8000000009137812 */ /* 0x000fe400078e480b */
[----:B------:R-:W-:-:S13]  /*13f0*/  ISETP.EQ.OR P0, PT, R24, RZ, !P0 ;  /* 0x000000ff1800720c */ /* 0x000fda0004702670 */
[----:B------:R-:W-:Y:S02]  /*1400*/  @P0 LOP3.LUT R2, R19, 0x7ff00000, RZ, 0xfc, !PT ;  /* 0x7ff0000013020812 */ /* 0x000fe400078efcff */
[----:B------:R-:W-:Y:S01]  /*1410*/  @!P0 MOV R18, RZ ;  /* 0x000000ff00128202 */ /* 0x000fe20000000f00 */
[----:B------:R-:W-:Y:S01]  /*1420*/  @P0 IMAD.MOV.U32 R18, RZ, RZ, RZ ;  /* 0x000000ffff120224 */ /* 0x000fe200078e00ff */
[----:B------:R-:W-:Y:S01]  /*1430*/  @P0 MOV R19, R2 ;  /* 0x0000000200130202 */ /* 0x000fe20000000f00 */
[----:B------:R-:W-:Y:S06]  /*1440*/  BRA `(.L_x_15) ;  /* 0x0000000000147947 */ /* 0x000fec0003800000 */
.L_x_17:
[----:B------:R-:W-:Y:S01]  /*1450*/  LOP3.LUT R19, R11, 0x80000, RZ, 0xfc, !PT ;  /* 0x000800000b137812 */ /* 0x000fe200078efcff */
[----:B------:R-:W-:Y:S01]  /*1460*/  IMAD.MOV.U32 R18, RZ, RZ, R10 ;  /* 0x000000ffff127224 */ /* 0x000fe200078e000a */
[----:B------:R-:W-:Y:S06]  /*1470*/  BRA `(.L_x_15) ;  /* 0x0000000000087947 */ /* 0x000fec0003800000 */
.L_x_16:
[----:B------:R-:W-:Y:S02]  /*1480*/  LOP3.LUT R19, R9, 0x80000, RZ, 0xfc, !PT ;  /* 0x0008000009137812 */ /* 0x000fe400078efcff */
[----:B------:R-:W-:-:S07]  /*1490*/  MOV R18, R8 ;  /* 0x0000000800127202 */ /* 0x000fce0000000f00 */
.L_x_15:
[----:B------:R-:W-:Y:S05]  /*14a0*/  BSYNC.RECONVERGENT B1 ;  /* 0x0000000000017941 */ /* 0x000fea0003800200 */
.L_x_13:
[----:B------:R-:W-:Y:S01]  /*14b0*/  IMAD.MOV.U32 R15, RZ, RZ, 0x0 ;  /* 0x00000000ff0f7424 */ /* 0x000fe200078e00ff */
[----:B------:R-:W-:Y:S01]  /*14c0*/  MOV R3, R19 ;  /* 0x0000001300037202 */ /* 0x000fe20000000f00 */
[----:B------:R-:W-:Y:S02]  /*14d0*/  IMAD.MOV.U32 R2, RZ, RZ, R18 ;  /* 0x000000ffff027224 */ /* 0x000fe400078e0012 */
[----:B------:R-:W-:Y:S05]  /*14e0*/  RET.REL.NODEC R14 `(_Z14layer1_sigmoidPfPh) ;  /* 0xffffffe80ec47950 */ /* 0x000fea0003c3ffff */
.L_x_18:
[----:B------:R-:W-:-:S00]  /*14f0*/  BRA `(.L_x_18) ;  /* 0xfffffffc00fc7947 */ /* 0x000fc0000383ffff */
[----:B------:R-:W-:-:S00]  /*1500*/  NOP ;  /* 0x0000000000007918 */ /* 0x000fc00000000000 */
[----:B------:R-:W-:-:S00]  /*1510*/  NOP ;  /* 0x0000000000007918 */ /* 0x000fc00000000000 */
[----:B------:R-:W-:-:S00]  /*1520*/  NOP ;  /* 0x0000000000007918 */ /* 0x000fc00000000000 */
[----:B------:R-:W-:-:S00]  /*1530*/  NOP ;  /* 0x0000000000007918 */ /* 0x000fc00000000000 */
[----:B------:R-:W-:-:S00]  /*1540*/  NOP ;  /* 0x0000000000007918 */ /* 0x000fc00000000000 */
[----:B------:R-:W-:-:S00]  /*1550*/  NOP ;  /* 0x0000000000007918 */ /* 0x000fc00000000000 */
[----:B------:R-:W-:-:S00]  /*1560*/  NOP ;  /* 0x0000000000007918 */ /* 0x000fc00000000000 */
[----:B------:R-:W-:-:S00]  /*1570*/  NOP ;  /* 0x0000000000007918 */ /* 0x000fc00000000000 */
.L_x_26:


//--------------------- .text._Z19layer1_feature_mapsPfPhS_ --------------------------
	.section	.text._Z19layer1_feature_mapsPfPhS_,"ax",@progbits
	.align	128
        .global         _Z19layer1_feature_mapsPfPhS_
        .type           _Z19layer1_feature_mapsPfPhS_,@function
        .size           _Z19layer1_feature_mapsPfPhS_,(.L_x_28 - _Z19layer1_feature_mapsPfPhS_)
        .other          _Z19layer1_feature_mapsPfPhS_,@"STO_CUDA_ENTRY STV_DEFAULT"
_Z19layer1_feature_mapsPfPhS_:
.text._Z19layer1_feature_mapsPfPhS_:
[----:B------:R-:W-:Y:S01]  /*0000*/  LDC R1, c[0x0][0x37c] ;  /* 0x0000df00ff017b82 */ /* 0x000fe20000000800 */
[----:B------:R-:W0:Y:S01]  /*0010*/  S2R R0, SR_TID.X ;  /* 0x0000000000007919 */ /* 0x000e220000002100 */
[----:B------:R-:W1:Y:S01]  /*0020*/  LDCU.64 UR8, c[0x0][0x358] ;  /* 0x00006b00ff0877ac */ /* 0x000e620008000a00 */
[----:B------:R-:W0:Y:S02]  /*0030*/  S2R R11, SR_TID.Y ;  /* 0x00000000000b7919 */ /* 0x000e240000002200 */
[----:B0-----:R-:W-:-:S04]  /*0040*/  VIMNMX.U32 R2, PT, PT, R0, R11, !PT ;  /* 0x0000000b00027248 */ /* 0x001fc80007fe0000 */
[----:B------:R-:W-:-:S13]  /*0050*/  ISETP.GT.U32.AND P1, PT, R2, 0x5, PT ;  /* 0x000000050200780c */ /* 0x000fda0003f24070 */
[----:B------:R-:W0:Y:S01]  /*0060*/  @!P1 LDC.64 R2, c[0x0][0x390] ;  /* 0x0000e400ff029b82 */ /* 0x000e220000000a00 */
[----:B------:R-:W-:-:S04]  /*0070*/  @!P1 IMAD R7, R11, 0x6, R0 ;  /* 0x000000060b079824 */ /* 0x000fc800078e0200 */
[----:B0-----:R-:W-:-:S05]  /*0080*/  @!P1 IMAD.WIDE.U32 R2, R7, 0x4, R2 ;  /* 0x0000000407029825 */ /* 0x001fca00078e0002 */
[----:B-1----:R-:W2:Y:S04]  /*0090*/  @!P1 LDG.E R6, desc[UR8][R2.64] ;  /* 0x0000000802069981 */ /* 0x002ea8000c1e1900 */
[----:B------:R-:W3:Y:S04]  /*00a0*/  @!P1 LDG.E R12, desc[UR8][R2.64+0x90] ;  /* 0x00009008020c9981 */ /* 0x000ee8000c1e1900 */
[----:B------:R-:W4:Y:S04]  /*00b0*/  @!P1 LDG.E R14, desc[UR8][R2.64+0x120] ;  /* 0x00012008020e9981 */ /* 0x000f28000c1e1900 */
[----:B------:R-:W5:Y:S04]  /*00c0*/  @!P1 LDG.E R16, desc[UR8][R2.64+0x1b0] ;  /* 0x0001b00802109981 */ /* 0x000f68000c1e1900 */
[----:B------:R-:W5:Y:S04]  /*00d0*/  @!P1 LDG.E R18, desc[UR8][R2.64+0x240] ;  /* 0x0002400802129981 */ /* 0x000f68000c1e1900 */
[----:B------:R-:W5:Y:S01]  /*00e0*/  @!P1 LDG.E R20, desc[UR8][R2.64+0x2d0] ;  /* 0x0002d00802149981 */ /* 0x000f62000c1e1900 */
[----:B------:R-:W-:Y:S01]  /*00f0*/  @!P1 MOV R4, 0x400 ;  /* 0x0000040000049802 */ /* 0x000fe20000000f00 */
[----:B------:R-:W0:Y:S01]  /*0100*/  LDCU UR4, c[0x0][0x360] ;  /* 0x00006c00ff0477ac */ /* 0x000e220008000800 */
[----:B------:R-:W-:Y:S01]  /*0110*/  ISETP.GT.U32.AND P2, PT, R0, 0x5, PT ;  /* 0x000000050000780c */ /* 0x000fe20003f44070 */
[----:B------:R-:W1:Y:S01]  /*0120*/  @!P1 S2R R9, SR_CgaCtaId ;  /* 0x0000000000099919 */ /* 0x000e620000008800 */
[----:B------:R-:W-:Y:S01]  /*0130*/  BSSY.RECONVERGENT B0, `(.L_x_19) ;  /* 0x0000037000007945 */ /* 0x000fe20003800200 */
[----:B------:R-:W0:Y:S01]  /*0140*/  LDCU UR5, c[0x0][0x364] ;  /* 0x00006c80ff0577ac */ /* 0x000e220008000800 */
[----:B------:R-:W0:Y:S01]  /*0150*/  S2R R13, SR_CTAID.X ;  /* 0x00000000000d7919 */ /* 0x000e220000002500 */
[----:B------:R-:W0:Y:S01]  /*0160*/  S2R R10, SR_CTAID.Y ;  /* 0x00000000000a7919 */ /* 0x000e220000002600 */
[----:B-1----:R-:W-:Y:S01]  /*0170*/  @!P1 LEA R8, R9, R4, 0x18 ;  /* 0x0000000409089211 */ /* 0x002fe200078ec0ff */
[----:B0-----:R-:W-:-:S04]  /*0180*/  IMAD R5, R13, UR4, R0 ;  /* 0x000000040d057c24 */ /* 0x001fc8000f8e0200 */
[----:B------:R-:W-:Y:S02]  /*0190*/  @!P1 IMAD R7, R7, 0x4, R8 ;  /* 0x0000000407079824 */ /* 0x000fe400078e0208 */
[----:B------:R-:W-:Y:S01]  /*01a0*/  IMAD R4, R10, UR5, R11 ;  /* 0x000000050a047c24 */ /* 0x000fe2000f8e020b */
[----:B------:R-:W-:-:S04]  /*01b0*/  ISETP.GT.U32.AND P0, PT, R5, 0x27d, PT ;  /* 0x0000027d0500780c */ /* 0x000fc80003f04070 */
[----:B------:R-:W-:Y:S01]  /*01c0*/  ISETP.GT.U32.OR P0, PT, R4, 0x165, P0 ;  /* 0x000001650400780c */ /* 0x000fe20000704470 */
[----:B--2---:R0:W-:Y:S04]  /*01d0*/  @!P1 STS [R7], R6 ;  /* 0x0000000607009388 */ /* 0x0041e80000000800 */
[----:B---3--:R0:W-:Y:S04]  /*01e0*/  @!P1 STS [R7+0x90], R12 ;  /* 0x0000900c07009388 */ /* 0x0081e80000000800 */
[----:B----4-:R0:W-:Y:S04]  /*01f0*/  @!P1 STS [R7+0x120], R14 ;  /* 0x0001200e07009388 */ /* 0x0101e80000000800 */
[----:B-----5:R0:W-:Y:S04]  /*0200*/  @!P1 STS [R7+0x1b0], R16 ;  /* 0x0001b01007009388 */ /* 0x0201e80000000800 */
[----:B------:R0:W-:Y:S04]  /*0210*/  @!P1 STS [R7+0x240], R18 ;  /* 0x0002401207009388 */ /* 0x0001e80000000800 */
[----:B------:R0:W-:Y:S01]  /*0220*/  @!P1 STS [R7+0x2d0], R20 ;  /* 0x0002d01407009388 */ /* 0x0001e20000000800 */
[----:B------:R-:W-:Y:S05]  /*0230*/  @P2 BRA `(.L_x_20) ;  /* 0x0000000000982947 */ /* 0x000fea0003800000 */
[----:B0-----:R-:W0:Y:S01]  /*0240*/  LDC.64 R6, c[0x0][0x388] ;  /* 0x0000e200ff067b82 */ /* 0x001e220000000a00 */
[----:B------:R-:W-:Y:S01]  /*0250*/  IMAD R2, R10, 0x500, R13 ;  /* 0x000005000a027824 */ /* 0x000fe200078e020d */
[----:B------:R-:W-:-:S03]  /*0260*/  ISETP.GT.U32.AND P1, PT, R11, 0x4, PT ;  /* 0x000000040b00780c */ /* 0x000fc60003f24070 */
[----:B------:R-:W-:-:S04]  /*0270*/  IMAD R2, R11, 0x50, R2 ;  /* 0x000000500b027824 */ /* 0x000fc800078e0202 */
[----:B------:R-:W-:-:S04]  /*0280*/  IMAD.SHL.U32 R3, R2, 0x10, RZ ;  /* 0x0000001002037824 */ /* 0x000fc800078e00ff */
[C---:B------:R-:W-:Y:S01]  /*0290*/  VIADD R9, R3.reuse, 0x2800 ;  /* 0x0000280003097836 */ /* 0x040fe20000000000 */
[C---:B------:R-:W-:Y:S01]  /*02a0*/  LEA.HI R5, R3.reuse, R0, RZ, 0x1e ;  /* 0x0000000003057211 */ /* 0x040fe200078ff0ff */
[----:B------:R-:W-:-:S03]  /*02b0*/  @!P1 VIADD R15, R3, 0x5000 ;  /* 0x00005000030f9836 */ /* 0x000fc60000000000 */
[-C--:B------:R-:W-:Y:S02]  /*02c0*/  LEA.HI R9, R9, R0.reuse, RZ, 0x1e ;  /* 0x0000000009097211 */ /* 0x080fe400078ff0ff */
[----:B------:R-:W-:Y:S01]  /*02d0*/  @!P1 LEA.HI R15, R15, R0, RZ, 0x1e ;  /* 0x000000000f0f9211 */ /* 0x000fe200078ff0ff */
[----:B0-----:R-:W-:-:S04]  /*02e0*/  IMAD.WIDE.U32 R2, R5, 0x4, R6 ;  /* 0x0000000405027825 */ /* 0x001fc800078e0006 */
[--C-:B------:R-:W-:Y:S02]  /*02f0*/  IMAD.WIDE.U32 R4, R9, 0x4, R6.reuse ;  /* 0x0000000409047825 */ /* 0x100fe400078e0006 */
[----:B------:R-:W2:Y:S02]  /*0300*/  LDG.E R2, desc[UR8][R2.64] ;  /* 0x0000000802027981 */ /* 0x000ea4000c1e1900 */
[----:B------:R-:W-:Y:S02]  /*0310*/  @!P1 IMAD.WIDE.U32 R6, R15, 0x4, R6 ;  /* 0x000000040f069825 */ /* 0x000fe400078e0006 */
[----:B------:R-:W3:Y:S04]  /*0320*/  LDG.E R4, desc[UR8][R4.64] ;  /* 0x0000000804047981 */ /* 0x000ee8000c1e1900 */
[----:B------:R-:W4:Y:S01]  /*0330*/  @!P1 LDG.E R6, desc[UR8][R6.64] ;  /* 0x0000000806069981 */ /* 0x000f22000c1e1900 */
[----:B------:R-:W0:Y:S01]  /*0340*/  S2UR UR5, SR_CgaCtaId ;  /* 0x00000000000579c3 */ /* 0x000e220000008800 */
[----:B------:R-:W-:Y:S01]  /*0350*/  UMOV UR4, 0x400 ;  /* 0x0000040000047882 */ /* 0x000fe20000000000 */
[----:B------:R-:W-:Y:S01]  /*0360*/  IMAD R8, R11, 0x6, R0 ;  /* 0x000000060b087824 */ /* 0x000fe200078e0200 */
[----:B------:R-:W-:-:S03]  /*0370*/  UIADD3 UR4, UPT, UPT, UR4, 0x360, URZ ;  /* 0x0000036004047890 */ /* 0x000fc6000fffe0ff */
[----:B------:R-:W-:Y:S01]  /*0380*/  IMAD.SHL.U32 R8, R8, 0x4, RZ ;  /* 0x0000000408087824 */ /* 0x000fe200078e00ff */
[----:B0-----:R-:W-:-:S06]  /*0390*/  ULEA UR4, UR5, UR4, 0x18 ;  /* 0x0000000405047291 */ /* 0x001fcc000f8ec0ff */
[----:B------:R-:W-:Y:S02]  /*03a0*/  LEA R8, R8, UR4, 0x2 ;  /* 0x0000000408087c11 */ /* 0x000fe4000f8e10ff */
[C---:B--2---:R-:W-:Y:S02]  /*03b0*/  PRMT R16, R2.reuse, 0x7770, RZ ;  /* 0x0000777002107816 */ /* 0x044fe400000000ff */
[C---:B------:R-:W-:Y:S02]  /*03c0*/  PRMT R17, R2.reuse, 0x7771, RZ ;  /* 0x0000777102117816 */ /* 0x040fe400000000ff */
[C---:B------:R-:W-:Y:S02]  /*03d0*/  PRMT R18, R2.reuse, 0x7772, RZ ;  /* 0x0000777202127816 */ /* 0x040fe400000000ff */
[----:B------:R-:W-:Y:S02]  /*03e0*/  PRMT R19, R2, 0x7773, RZ ;  /* 0x0000777302137816 */ /* 0x000fe400000000ff */
[----:B---3--:R-:W-:-:S02]  /*03f0*/  PRMT R20, R4, 0x7770, RZ ;  /* 0x0000777004147816 */ /* 0x008fc400000000ff */
[C---:B------:R-:W-:Y:S01]  /*0400*/  PRMT R21, R4.reuse, 0x7771, RZ ;  /* 0x0000777104157816 */ /* 0x040fe200000000ff */
[----:B------:R1:W-:Y:S01]  /*0410*/  STS.128 [R8], R16 ;  /* 0x0000001008007388 */ /* 0x0003e20000000c00 */
[C---:B------:R-:W-:Y:S02]  /*0420*/  PRMT R22, R4.reuse, 0x7772, RZ ;  /* 0x0000777204167816 */ /* 0x040fe400000000ff */
[----:B------:R-:W-:Y:S02]  /*0430*/  PRMT R23, R4, 0x7773, RZ ;  /* 0x0000777304177816 */ /* 0x000fe400000000ff */
[C---:B----4-:R-:W-:Y:S02]  /*0440*/  @!P1 PRMT R24, R6.reuse, 0x7770, RZ ;  /* 0x0000777006189816 */ /* 0x050fe400000000ff */
[C---:B------:R-:W-:Y:S01]  /*0450*/  @!P1 PRMT R25, R6.reuse, 0x7771, RZ ;  /* 0x0000777106199816 */ /* 0x040fe200000000ff */
[----:B------:R1:W-:Y:S01]  /*0460*/  STS.128 [R8+0x300], R20 ;  /* 0x0003001408007388 */ /* 0x0003e20000000c00 */
[----:B------:R-:W-:-:S02]  /*0470*/  @!P1 PRMT R26, R6, 0x7772, RZ ;  /* 0x00007772061a9816 */ /* 0x000fc400000000ff */
[----:B------:R-:W-:-:S05]  /*0480*/  @!P1 PRMT R27, R6, 0x7773, RZ ;  /* 0x00007773061b9816 */ /* 0x000fca00000000ff */
[----:B------:R1:W-:Y:S02]  /*0490*/  @!P1 STS.128 [R8+0x600], R24 ;  /* 0x0006001808009388 */ /* 0x0003e40000000c00 */
.L_x_20:
[----:B------:R-:W-:Y:S05]  /*04a0*/  BSYNC.RECONVERGENT B0 ;  /* 0x0000000000007941 */ /* 0x000fea0003800200 */
.L_x_19:
[----:B------:R-:W-:Y:S06]  /*04b0*/  BAR.SYNC.DEFER_BLOCKING 0x0 ;  /* 0x0000000000007b1d */ /* 0x000fec0000010000 */
[----:B------:R-:W-:Y:S04]  /*04c0*/  BSSY.RECONVERGENT B0, `(.L_x_21) ;  /* 0x0000084000007945 */ /* 0x000fe80003800200 */
[----:B------:R-:W-:Y:S05]  /*04d0*/  @P0 BRA `(.L_x_22) ;  /* 0x0000000800080947 */ /* 0x000fea0003800000 */
[----:B------:R-:W2:Y:S01]  /*04e0*/  S2UR UR6, SR_CgaCtaId ;  /* 0x00000000000679c3 */ /* 0x000ea20000008800 */
[----:B------:R-:W-:Y:S01]  /*04f0*/  UMOV UR4, 0x400 ;  /* 0x0000040000047882 */ /* 0x000fe20000000000 */
[----:B------:R-:W-:Y:S01]  /*0500*/  IMAD R2, R11, 0x18, R0 ;  /* 0x000000180b027824 */ /* 0x000fe200078e0200 */
[----:B------:R-:W-:-:S03]  /*0510*/  UIADD3 UR5, UPT, UPT, UR4, 0x360, URZ ;  /* 0x0000036004057890 */ /* 0x000fc6000fffe0ff */
[----:B------:R-:W-:Y:S01]  /*0520*/  IMAD.SHL.U32 R2, R2, 0x2, RZ ;  /* 0x0000000202027824 */ /* 0x000fe200078e00ff */
[----:B--2---:R-:W-:Y:S02]  /*0530*/  ULEA UR5, UR6, UR5, 0x18 ;  /* 0x0000000506057291 */ /* 0x004fe4000f8ec0ff */
[----:B------:R-:W-:-:S04]  /*0540*/  ULEA UR4, UR6, UR4, 0x18 ;  /* 0x0000000406047291 */ /* 0x000fc8000f8ec0ff */
[----:B------:R-:W-:-:S05]  /*0550*/  LEA R44, R2, UR5, 0x2 ;  /* 0x00000005022c7c11 */ /* 0x000fca000f8e10ff */
[----:B-1----:R-:W1:Y:S01]  /*0560*/  LDS.64 R8, [R44+0x8] ;  /* 0x000008002c087984 */ /* 0x002e620000000a00 */
[----:B------:R-:W2:Y:S03]  /*0570*/  LDCU UR5, c[0x0][0x364] ;  /* 0x00006c80ff0577ac */ /* 0x000ea60008000800 */
[----:B0-----:R-:W0:Y:S01]  /*0580*/  LDS.64 R6, [R44+0x10] ;  /* 0x000010002c067984 */ /* 0x001e220000000a00 */
[----:B------:R-:W3:Y:S03]  /*0590*/  LDCU UR7, c[0x0][0x360] ;  /* 0x00006c00ff0777ac */ /* 0x000ee60008000800 */
[----:B------:R-:W4:Y:S04]  /*05a0*/  LDS.64 R38, [R44+0x70] ;  /* 0x000070002c267984 */ /* 0x000f280000000a00 */
[----:B------:R-:W5:Y:S04]  /*05b0*/  LDS.64 R16, [R44+0xc0] ;  /* 0x0000c0002c107984 */ /* 0x000f680000000a00 */
[----:B------:R-:W5:Y:S01]  /*05c0*/  LDS.64 R4, [R44+0x60] ;  /* 0x000060002c047984 */ /* 0x000f620000000a00 */
[----:B--2---:R-:W-:-:S03]  /*05d0*/  IMAD R10, R10, UR5, R11 ;  /* 0x000000050a0a7c24 */ /* 0x004fc6000f8e020b */
[----:B------:R-:W2:Y:S01]  /*05e0*/  LDS.64 R32, [R44+0x190] ;  /* 0x000190002c207984 */ /* 0x000ea20000000a00 */
[----:B---3--:R-:W-:-:S03]  /*05f0*/  IMAD R13, R13, UR7, R0 ;  /* 0x000000070d0d7c24 */ /* 0x008fc6000f8e0200 */
[----:B------:R-:W3:Y:S01]  /*0600*/  LDS.64 R18, [R44+0xc8] ;  /* 0x0000c8002c127984 */ /* 0x000ee20000000a00 */
[----:B------:R-:W-:-:S03]  /*0610*/  IMAD R14, R10, 0x27e, R13 ;  /* 0x0000027e0a0e7824 */ /* 0x000fc600078e020d */
[----:B------:R-:W3:Y:S04]  /*0620*/  LDS.64 R2, [R44+0x68] ;  /* 0x000068002c027984 */ /* 0x000ee80000000a00 */
[----:B------:R-:W3:Y:S04]  /*0630*/  LDS.64 R34, [R44+0x1e8] ;  /* 0x0001e8002c227984 */ /* 0x000ee80000000a00 */
[----:B------:R-:W3:Y:S04]  /*0640*/  LDS.64 R20, [R44+0xd0] ;  /* 0x0000d0002c147984 */ /* 0x000ee80000000a00 */
[----:B------:R-:W3:Y:S01]  /*0650*/  LDS.64 R42, [R44+0x1e0] ;  /* 0x0001e0002c2a7984 */ /* 0x000ee20000000a00 */
[----:B-1----:R-:W-:-:S02]  /*0660*/  I2FP.F32.U32 R11, R8 ;  /* 0x00000008000b7245 */ /* 0x002fc40000201000 */
[----:B------:R-:W-:Y:S01]  /*0670*/  I2FP.F32.U32 R8, R9 ;  /* 0x0000000900087245 */ /* 0x000fe20000201000 */
[----:B------:R-:W1:Y:S01]  /*0680*/  LDS.64 R40, [R44] ;  /* 0x000000002c287984 */ /* 0x000e620000000a00 */
[----:B0-----:R-:W-:Y:S02]  /*0690*/  I2FP.F32.U32 R9, R6 ;  /* 0x0000000600097245 */ /* 0x001fe40000201000 */
[----:B------:R-:W-:Y:S01]  /*06a0*/  I2FP.F32.U32 R6, R7 ;  /* 0x0000000700067245 */ /* 0x000fe20000201000 */
[----:B------:R-:W0:Y:S01]  /*06b0*/  LDS.64 R36, [R44+0x1f0] ;  /* 0x0001f0002c247984 */ /* 0x000e220000000a00 */
[----:B----4-:R-:W-:-:S03]  /*06c0*/  I2FP.F32.U32 R0, R39 ;  /* 0x0000002700007245 */ /* 0x010fc60000201000 */
[----:B------:R-:W4:Y:S01]  /*06d0*/  LDS.64 R22, [R44+0x120] ;  /* 0x000120002c167984 */ /* 0x000f220000000a00 */
[----:B-----5:R-:W-:Y:S02]  /*06e0*/  I2FP.F32.U32 R39, R16 ;  /* 0x0000001000277245 */ /* 0x020fe40000201000 */
[----:B------:R-:W-:Y:S01]  /*06f0*/  I2FP.F32.U32 R16, R17 ;  /* 0x0000001100107245 */ /* 0x000fe20000201000 */
[----:B------:R-:W5:Y:S01]  /*0700*/  LDS.64 R24, [R44+0x128] ;  /* 0x000128002c187984 */ /* 0x000f620000000a00 */
[----:B------:R-:W-:Y:S02]  /*0710*/  I2FP.F32.U32 R7, R4 ;  /* 0x0000000400077245 */ /* 0x000fe40000201000 */
[----:B------:R-:W-:Y:S01]  /*0720*/  I2FP.F32.U32 R4, R5 ;  /* 0x0000000500047245 */ /* 0x000fe20000201000 */
[----:B------:R-:W5:Y:S01]  /*0730*/  LDS.64 R26, [R44+0x130] ;  /* 0x000130002c1a7984 */ /* 0x000f620000000a00 */
[----:B--2---:R-:W-:Y:S02]  /*0740*/  I2FP.F32.U32 R49, R32 ;  /* 0x0000002000317245 */ /* 0x004fe40000201000 */
[----:B------:R-:W-:Y:S01]  /*0750*/  I2FP.F32.U32 R32, R33 ;  /* 0x0000002100207245 */ /* 0x000fe20000201000 */
[----:B------:R-:W2:Y:S01]  /*0760*/  LDS.64 R28, [R44+0x180] ;  /* 0x000180002c1c7984 */ /* 0x000ea20000000a00 */
[----:B---3--:R-:W-:-:S02]  /*0770*/  I2FP.F32.U32 R17, R18 ;  /* 0x0000001200117245 */ /* 0x008fc40000201000 */
[----:B------:R-:W-:Y:S01]  /*0780*/  I2FP.F32.U32 R18, R19 ;  /* 0x0000001300127245 */ /* 0x000fe20000201000 */
[----:B------:R3:W3:Y:S01]  /*0790*/  LDS.64 R30, [R44+0x188] ;  /* 0x000188002c1e7984 */ /* 0x0006e20000000a00 */
[----:B------:R-:W-:Y:S02]  /*07a0*/  I2FP.F32.U32 R5, R2 ;  /* 0x0000000200057245 */ /* 0x000fe40000201000 */
[----:B------:R-:W-:Y:S02]  /*07b0*/  I2FP.F32.U32 R2, R3 ;  /* 0x0000000300027245 */ /* 0x000fe40000201000 */
[----:B------:R-:W-:Y:S02]  /*07c0*/  I2FP.F32.U32 R33, R34 ;  /* 0x0000002200217245 */ /* 0x000fe40000201000 */
[----:B------:R-:W-:Y:S02]  /*07d0*/  I2FP.F32.U32 R34, R35 ;  /* 0x0000002300227245 */ /* 0x000fe40000201000 */
[----:B------:R-:W-:-:S02]  /*07e0*/  I2FP.F32.U32 R19, R20 ;  /* 0x0000001400137245 */ /* 0x000fc40000201000 */
[----:B------:R-:W-:Y:S02]  /*07f0*/  I2FP.F32.U32 R3, R38 ;  /* 0x0000002600037245 */ /* 0x000fe40000201000 */
[----:B------:R-:W-:Y:S02]  /*0800*/  I2FP.F32.U32 R15, R42 ;  /* 0x0000002a000f7245 */ /* 0x000fe40000201000 */
[----:B------:R-:W-:Y:S02]  /*0810*/  I2FP.F32.U32 R12, R43 ;  /* 0x0000002b000c7245 */ /* 0x000fe40000201000 */
[----:B-1----:R-:W-:Y:S02]  /*0820*/  I2FP.F32.U32 R13, R40 ;  /* 0x00000028000d7245 */ /* 0x002fe40000201000 */
[----:B------:R-:W-:Y:S02]  /*0830*/  I2FP.F32.U32 R10, R41 ;  /* 0x00000029000a7245 */ /* 0x000fe40000201000 */
[----:B------:R-:W-:-:S02]  /*0840*/  I2FP.F32.U32 R20, R21 ;  /* 0x0000001500147245 */ /* 0x000fc40000201000 */
[----:B0-----:R-:W-:Y:S01]  /*0850*/  I2FP.F32.U32 R35, R36 ;  /* 0x0000002400237245 */ /* 0x001fe20000201000 */
[----:B------:R-:W-:Y:S01]  /*0860*/  IMAD.MOV.U32 R36, RZ, RZ, 0x48 ;  /* 0x00000048ff247424 */ /* 0x000fe200078e00ff */
[----:B----4-:R-:W-:Y:S02]  /*0870*/  I2FP.F32.U32 R21, R22 ;  /* 0x0000001600157245 */ /* 0x010fe40000201000 */
[----:B------:R-:W-:Y:S02]  /*0880*/  I2FP.F32.U32 R38, R23 ;  /* 0x0000001700267245 */ /* 0x000fe40000201000 */
[----:B-----5:R-:W-:Y:S02]  /*0890*/  I2FP.F32.U32 R41, R24 ;  /* 0x0000001800297245 */ /* 0x020fe40000201000 */
[----:B------:R-:W-:Y:S02]  /*08a0*/  I2FP.F32.U32 R40, R25 ;  /* 0x0000001900287245 */ /* 0x000fe40000201000 */
[----:B------:R-:W-:-:S02]  /*08b0*/  I2FP.F32.U32 R43, R26 ;  /* 0x0000001a002b7245 */ /* 0x000fc40000201000 */
[----:B------:R-:W-:Y:S02]  /*08c0*/  I2FP.F32.U32 R42, R27 ;  /* 0x0000001b002a7245 */ /* 0x000fe40000201000 */
[----:B--2---:R-:W-:Y:S02]  /*08d0*/  I2FP.F32.U32 R45, R28 ;  /* 0x0000001c002d7245 */ /* 0x004fe40000201000 */
[----:B---3--:R-:W-:Y:S02]  /*08e0*/  I2FP.F32.U32 R44, R29 ;  /* 0x0000001d002c7245 */ /* 0x008fe40000201000 */
[----:B------:R-:W-:Y:S02]  /*08f0*/  I2FP.F32.U32 R47, R30 ;  /* 0x0000001e002f7245 */ /* 0x000fe40000201000 */
[----:B------:R-:W-:Y:S02]  /*0900*/  I2FP.F32.U32 R46, R31 ;  /* 0x0000001f002e7245 */ /* 0x000fe40000201000 */
[----:B------:R-:W-:-:S07]  /*0910*/  I2FP.F32.U32 R48, R37 ;  /* 0x0000002500307245 */ /* 0x000fce0000201000 */
.L_x_23:
[----:B--2---:R-:W0:Y:S01]  /*0920*/  LDC.64 R50, c[0x0][0x380] ;  /* 0x0000e000ff327b82 */ /* 0x004e220000000a00 */
[----:B------:R-:W1:Y:S04]  /*0930*/  LDS.64 R28, [R36+UR4+-0x48] ;  /* 0xffffb804241c7984 */ /* 0x000e680008000a00 */
[----:B------:R-:W2:Y:S04]  /*0940*/  LDS.64 R22, [R36+UR4+-0x40] ;  /* 0xffffc00424167984 */ /* 0x000ea80008000a00 */
[----:B------:R-:W3:Y:S01]  /*0950*/  LDS.64 R24, [R36+UR4+-0x38] ;  /* 0xffffc80424187984 */ /* 0x000ee20008000a00 */
[----:B0-----:R-:W-:-:S05]  /*0960*/  IMAD.WIDE.U32 R50, R14, 0x4, R50 ;  /* 0x000000040e327825 */ /* 0x001fca00078e0032 */
[----:B------:R-:W1:Y:S01]  /*0970*/  LDG.E R26, desc[UR8][R50.64] ;  /* 0x00000008321a7981 */ /* 0x000e62000c1e1900 */
[----:B------:R-:W-:Y:S02]  /*0980*/  VIADD R14, R14, 0x37c34 ;  /* 0x00037c340e0e7836 */ /* 0x000fe40000000000 */
[----:B-1----:R-:W-:Y:S02]  /*0990*/  FFMA R31, R13, R28, R26 ;  /* 0x0000001c0d1f7223 */ /* 0x002fe4000000001a */
[----:B------:R-:W0:Y:S02]  /*09a0*/  LDS.64 R26, [R36+UR4+-0x30] ;  /* 0xffffd004241a7984 */ /* 0x000e240008000a00 */
[----:B------:R-:W-:Y:S02]  /*09b0*/  FFMA R30, R10, R29, R31 ;  /* 0x0000001d0a1e7223 */ /* 0x000fe4000000001f */
[----:B------:R-:W1:Y:S02]  /*09c0*/  LDS.64 R28, [R36+UR4+-0x28] ;  /* 0xffffd804241c7984 */ /* 0x000e640008000a00 */
[----:B--2---:R-:W-:-:S04]  /*09d0*/  FFMA R31, R11, R22, R30 ;  /* 0x000000160b1f7223 */ /* 0x004fc8000000001e */
[----:B------:R-:W-:Y:S02]  /*09e0*/  FFMA R30, R8, R23, R31 ;  /* 0x00000017081e7223 */ /* 0x000fe4000000001f */
[----:B------:R-:W2:Y:S02]  /*09f0*/  LDS.64 R22, [R36+UR4+-0x20] ;  /* 0xffffe00424167984 */ /* 0x000ea40008000a00 */
[----:B---3--:R-:W-:-:S04]  /*0a00*/  FFMA R31, R9, R24, R30 ;  /* 0x00000018091f7223 */ /* 0x008fc8000000001e */
[----:B------:R-:W-:Y:S02]  /*0a10*/  FFMA R30, R6, R25, R31 ;  /* 0x00000019061e7223 */ /* 0x000fe4000000001f */
[----:B------:R-:W3:Y:S02]  /*0a20*/  LDS.64 R24, [R36+UR4+-0x18] ;  /* 0xffffe80424187984 */ /* 0x000ee40008000a00 */
[----:B0-----:R-:W-:-:S04]  /*0a30*/  FFMA R31, R7, R26, R30 ;  /* 0x0000001a071f7223 */ /* 0x001fc8000000001e */
[----:B------:R-:W-:-:S04]  /*0a40*/  FFMA R26, R4, R27, R31 ;  /* 0x0000001b041a7223 */ /* 0x000fc8000000001f */
[----:B-1----:R-:W-:Y:S02]  /*0a50*/  FFMA R31, R5, R28, R26 ;  /* 0x0000001c051f7223 */ /* 0x002fe4000000001a */
[----:B------:R-:W0:Y:S02]  /*0a60*/  LDS.64 R26, [R36+UR4+-0x10] ;  /* 0xfffff004241a7984 */ /* 0x000e240008000a00 */
[----:B------:R-:W-:-:S04]  /*0a70*/  FFMA R28, R2, R29, R31 ;  /* 0x0000001d021c7223 */ /* 0x000fc8000000001f */
[----:B--2---:R-:W-:Y:S02]  /*0a80*/  FFMA R31, R3, R22, R28 ;  /* 0x00000016031f7223 */ /* 0x004fe4000000001c */
[----:B------:R-:W1:Y:S02]  /*0a90*/  LDS.64 R28, [R36+UR4+-0x8] ;  /* 0xfffff804241c7984 */ /* 0x000e640008000a00 */
[----:B------:R-:W-:-:S04]  /*0aa0*/  FFMA R22, R0, R23, R31 ;  /* 0x0000001700167223 */ /* 0x000fc8000000001f */
[----:B---3--:R-:W-:Y:S02]  /*0ab0*/  FFMA R31, R39, R24, R22 ;  /* 0x00000018271f7223 */ /* 0x008fe40000000016 */
[----:B------:R-:W2:Y:S02]  /*0ac0*/  LDS.64 R22, [R36+UR4] ;  /* 0x0000000424167984 */ /* 0x000ea40008000a00 */
[----:B------:R-:W-:Y:S02]  /*0ad0*/  FFMA R30, R16, R25, R31 ;  /* 0x00000019101e7223 */ /* 0x000fe4000000001f */
[----:B------:R-:W3:Y:S02]  /*0ae0*/  LDS.64 R24, [R36+UR4+0x8] ;  /* 0x0000080424187984 */ /* 0x000ee40008000a00 */
[----:B0-----:R-:W-:-:S04]  /*0af0*/  FFMA R31, R17, R26, R30 ;  /* 0x0000001a111f7223 */ /* 0x001fc8000000001e */
[----:B------:R-:W-:Y:S02]  /*0b00*/  FFMA R30, R18, R27, R31 ;  /* 0x0000001b121e7223 */ /* 0x000fe4000000001f */
[----:B------:R-:W0:Y:S02]  /*0b10*/  LDS.64 R26, [R36+UR4+0x10] ;  /* 0x00001004241a7984 */ /* 0x000e240008000a00 */
[----:B-1----:R-:W-:-:S04]  /*0b20*/  FFMA R31, R19, R28, R30 ;  /* 0x0000001c131f7223 */ /* 0x002fc8000000001e */
[----:B------:R-:W-:Y:S02]  /*0b30*/  FFMA R30, R20, R29, R31 ;  /* 0x0000001d141e7223 */ /* 0x000fe4000000001f */
[----:B------:R-:W1:Y:S02]  /*0b40*/  LDS.64 R28, [R36+UR4+0x18] ;  /* 0x00001804241c7984 */ /* 0x000e640008000a00 */
[----:B--2---:R-:W-:-:S04]  /*0b50*/  FFMA R31, R21, R22, R30 ;  /* 0x00000016151f7223 */ /* 0x004fc8000000001e */
[----:B------:R-:W-:-:S04]  /*0b60*/  FFMA R22, R38, R23, R31 ;  /* 0x0000001726167223 */ /* 0x000fc8000000001f */
[----:B---3--:R-:W-:Y:S02]  /*0b70*/  FFMA R31, R41, R24, R22 ;  /* 0x00000018291f7223 */ /* 0x008fe40000000016 */
[----:B------:R-:W2:Y:S02]  /*0b80*/  LDS.64 R22, [R36+UR4+0x20] ;  /* 0x0000200424167984 */ /* 0x000ea40008000a00 */
[----:B------:R-:W-:-:S04]  /*0b90*/  FFMA R24, R40, R25, R31 ;  /* 0x0000001928187223 */ /* 0x000fc8000000001f */
[----:B0-----:R-:W-:-:S04]  /*0ba0*/  FFMA R25, R43, R26, R24 ;  /* 0x0000001a2b197223 */ /* 0x001fc80000000018 */
[----:B------:R-:W-:Y:S02]  /*0bb0*/  FFMA R26, R42, R27, R25 ;  /* 0x0000001b2a1a7223 */ /* 0x000fe40000000019 */
[----:B------:R-:W0:Y:S02]  /*0bc0*/  LDS.64 R24, [R36+UR4+0x28] ;  /* 0x0000280424187984 */ /* 0x000e240008000a00 */
[----:B-1----:R-:W-:Y:S02]  /*0bd0*/  FFMA R31, R45, R28, R26 ;  /* 0x0000001c2d1f7223 */ /* 0x002fe4000000001a */
[----:B------:R-:W1:Y:S02]  /*0be0*/  LDS.64 R26, [R36+UR4+0x30] ;  /* 0x00003004241a7984 */ /* 0x000e640008000a00 */
[----:B------:R-:W-:Y:S02]  /*0bf0*/  FFMA R30, R44, R29, R31 ;  /* 0x0000001d2c1e7223 */ /* 0x000fe4000000001f */
[----:B------:R-:W3:Y:S02]  /*0c00*/  LDS.64 R28, [R36+UR4+0x38] ;  /* 0x00003804241c7984 */ /* 0x000ee40008000a00 */
[----:B--2---:R-:W-:-:S02]  /*0c10*/  FFMA R37, R47, R22, R30 ;  /* 0x000000162f257223 */ /* 0x004fc4000000001e */
[----:B------:R2:W4:Y:S02]  /*0c20*/  LDS.64 R30, [R36+UR4+0x40] ;  /* 0x00004004241e7984 */ /* 0x0005240008000a00 */
[----:B------:R-:W-:Y:S01]  /*0c30*/  FFMA R22, R46, R23, R37 ;  /* 0x000000172e167223 */ /* 0x000fe20000000025 */
[----:B--2---:R-:W-:-:S05]  /*0c40*/  VIADD R36, R36, 0x90 ;  /* 0x0000009024247836 */ /* 0x004fca0000000000 */
[----:B------:R-:W-:Y:S01]  /*0c50*/  ISETP.NE.AND P0, PT, R36, 0x3a8, PT ;  /* 0x000003a82400780c */ /* 0x000fe20003f05270 */
[----:B0-----:R-:W-:-:S04]  /*0c60*/  FFMA R23, R49, R24, R22 ;  /* 0x0000001831177223 */ /* 0x001fc80000000016 */
[----:B------:R-:W-:-:S04]  /*0c70*/  FFMA R22, R32, R25, R23 ;  /* 0x0000001920167223 */ /* 0x000fc80000000017 */
[----:B-1----:R-:W-:-:S04]  /*0c80*/  FFMA R23, R15, R26, R22 ;  /* 0x0000001a0f177223 */ /* 0x002fc80000000016 */
[----:B------:R-:W-:-:S04]  /*0c90*/  FFMA R22, R12, R27, R23 ;  /* 0x0000001b0c167223 */ /* 0x000fc80000000017 */
[----:B---3--:R-:W-:-:S04]  /*0ca0*/  FFMA R23, R33, R28, R22 ;  /* 0x0000001c21177223 */ /* 0x008fc80000000016 */
[----:B------:R-:W-:-:S04]  /*0cb0*/  FFMA R22, R34, R29, R23 ;  /* 0x0000001d22167223 */ /* 0x000fc80000000017 */
[----:B----4-:R-:W-:-:S04]  /*0cc0*/  FFMA R23, R35, R30, R22 ;  /* 0x0000001e23177223 */ /* 0x010fc80000000016 */
[----:B------:R-:W-:-:S05]  /*0cd0*/  FFMA R23, R48, R31, R23 ;  /* 0x0000001f30177223 */ /* 0x000fca0000000017 */
[----:B------:R2:W-:Y:S01]  /*0ce0*/  STG.E desc[UR8][R50.64], R23 ;  /* 0x0000001732007986 */ /* 0x0005e2000c101908 */
[----:B------:R-:W-:Y:S05]  /*0cf0*/  @P0 BRA `(.L_x_23) ;  /* 0xfffffffc00080947 */ /* 0x000fea000383ffff */
.L_x_22:
[----:B------:R-:W-:Y:S05]  /*0d00*/  BSYNC.RECONVERGENT B0 ;  /* 0x0000000000007941 */ /* 0x000fea0003800200 */
.L_x_21:
[----:B------:R-:W-:Y:S06]  /*0d10*/  BAR.SYNC.DEFER_BLOCKING 0x0 ;  /* 0x0000000000007b1d */ /* 0x000fec0000010000 */
[----:B------:R-:W-:Y:S05]  /*0d20*/  EXIT ;  /* 0x000000000000794d */ /* 0x000fea0003800000 */
.L_x_24:
        /* <DEDUP_REMOVED lines=13> */
.L_x_28:


//--------------------- .text._Z16layer1_init_biasPfS_ --------------------------
	.section	.text._Z16layer1_init_biasPfS_,"ax",@progbits
	.align	128
        .global         _Z16layer1_init_biasPfS_
        .type           _Z16layer1_init_biasPfS_,@function
        .size           _Z16layer1_init_biasPfS_,(.L_x_29 - _Z16layer1_init_biasPfS_)
        .other          _Z16layer1_init_biasPfS_,@"STO_CUDA_ENTRY STV_DEFAULT"
_Z16layer1_init_biasPfS_:
.text._Z16layer1_init_biasPfS_:
        /* <DEDUP_REMOVED lines=13> */
[----:B------:R-:W0:Y:S07]  /*00d0*/  LDCU.64 UR4, c[0x0][0x358] ;  /* 0x00006b00ff0477ac */ /* 0x000e2e0008000a00 */
[----:B------:R-:W1:Y:S01]  /*00e0*/  LDC.64 R4, c[0x0][0x380] ;  /* 0x0000e000ff047b82 */ /* 0x000e620000000a00 */
[----:B0-----:R-:W2:Y:S01]  /*00f0*/  LDG.E R9, desc[UR4][R2.64] ;  /* 0x0000000402097981 */ /* 0x001ea2000c1e1900 */
[----:B------:R-:W-:-:S04]  /*0100*/  IMAD R7, R7, 0x27e, R0 ;  /* 0x0000027e07077824 */ /* 0x000fc800078e0200 */
[----:B-1----:R-:W-:-:S05]  /*0110*/  IMAD.WIDE R4, R7, 0x4, R4 ;  /* 0x0000000407047825 */ /* 0x002fca00078e0204 */
[----:B--2---:R-:W-:Y:S04]  /*0120*/  STG.E desc[UR4][R4.64], R9 ;  /* 0x0000000904007986 */ /* 0x004fe8000c101904 */
[----:B------:R-:W2:Y:S04]  /*0130*/  LDG.E R7, desc[UR4][R2.64+0x4] ;  /* 0x0000040402077981 */ /* 0x000ea8000c1e1900 */
        /* <DEDUP_REMOVED lines=8> */
[----:B--2---:R-:W-:Y:S01]  /*01c0*/  STG.E desc[UR4][R4.64+0x45b410], R17 ;  /* 0x45b4101104007986 */ /* 0x004fe2000c101904 */
[----:B------:R-:W-:Y:S05]  /*01d0*/  EXIT ;  /* 0x000000000000794d */ /* 0x000fea0003800000 */
.L_x_25:
        /* <DEDUP_REMOVED lines=10> */
.L_x_29:


//--------------------- .nv.shared.reserved.0     --------------------------
	.section	.nv.shared.reserved.0,"aw",@nobits
	.weak		__nv_reservedSMEM_offset_0_alias
	.size		__nv_reservedSMEM_offset_0_alias, 0, 64
	.other		__nv_reservedSMEM_offset_0_alias,@"STO_CUDA_RESERVED_SHARED STV_DEFAULT"
__nv_reservedSMEM_offset_0_alias:
	.zero		0
	.zero		64


//--------------------- .nv.shared._Z19layer1_feature_mapsPfPhS_ --------------------------
	.section	.nv.shared._Z19layer1_feature_mapsPfPhS_,"aw",@nobits
	.sectionflags	@""
	.align	4
.nv.shared._Z19layer1_feature_mapsPfPhS_:
	.zero		3904


//--------------------- .nv.constant0._Z14layer1_sigmoidPfPh --------------------------
	.section	.nv.constant0._Z14layer1_sigmoidPfPh,"a",@progbits
	.sectionflags	@""
	.align	4
.nv.constant0._Z14layer1_sigmoidPfPh:
	.zero		912


//--------------------- .nv.constant0._Z19layer1_feature_mapsPfPhS_ --------------------------
	.section	.nv.constant0._Z19layer1_feature_mapsPfPhS_,"a",@progbits
	.sectionflags	@""
	.align	4
.nv.constant0._Z19layer1_feature_mapsPfPhS_:
	.zero		920


//--------------------- .nv.constant0._Z16layer1_init_biasPfS_ --------------------------
	.section	.nv.constant0._Z16layer1_init_biasPfS_,"a",@progbits
	.sectionflags	@""
	.align	4
.nv.constant0._Z16layer1_init_biasPfS_:
	.zero		912


//--------------------- SYMBOLS --------------------------

	.type		.nv.reservedSmem.offset0,@object
	.size		.nv.reservedSmem.offset0,0x4
	.type		.nv.reservedSmem.cap,@object
	.size		.nv.reservedSmem.cap,0x4
